//
// Generated by NVIDIA NVVM Compiler
//
// Compiler Build ID: CL-36424714
// Cuda compilation tools, release 13.0, V13.0.88
// Based on NVVM 20.0.0
//

.version 9.0
.target sm_100
.address_size 64

	// .globl	_Z23kernelgpuPairbGradient1IdEvPT_S1_S1_S1_S1_PiS2_S2_S2_S1_S1_S2_iiiiii
.func  (.param .b64 func_retval0) __internal_accurate_pow
(
	.param .b64 __internal_accurate_pow_param_0
)
;

.visible .entry _Z23kernelgpuPairbGradient1IdEvPT_S1_S1_S1_S1_PiS2_S2_S2_S1_S1_S2_iiiiii(
	.param .u64 .ptr .align 1 _Z23kernelgpuPairbGradient1IdEvPT_S1_S1_S1_S1_PiS2_S2_S2_S1_S1_S2_iiiiii_param_0,
	.param .u64 .ptr .align 1 _Z23kernelgpuPairbGradient1IdEvPT_S1_S1_S1_S1_PiS2_S2_S2_S1_S1_S2_iiiiii_param_1,
	.param .u64 .ptr .align 1 _Z23kernelgpuPairbGradient1IdEvPT_S1_S1_S1_S1_PiS2_S2_S2_S1_S1_S2_iiiiii_param_2,
	.param .u64 .ptr .align 1 _Z23kernelgpuPairbGradient1IdEvPT_S1_S1_S1_S1_PiS2_S2_S2_S1_S1_S2_iiiiii_param_3,
	.param .u64 .ptr .align 1 _Z23kernelgpuPairbGradient1IdEvPT_S1_S1_S1_S1_PiS2_S2_S2_S1_S1_S2_iiiiii_param_4,
	.param .u64 .ptr .align 1 _Z23kernelgpuPairbGradient1IdEvPT_S1_S1_S1_S1_PiS2_S2_S2_S1_S1_S2_iiiiii_param_5,
	.param .u64 .ptr .align 1 _Z23kernelgpuPairbGradient1IdEvPT_S1_S1_S1_S1_PiS2_S2_S2_S1_S1_S2_iiiiii_param_6,
	.param .u64 .ptr .align 1 _Z23kernelgpuPairbGradient1IdEvPT_S1_S1_S1_S1_PiS2_S2_S2_S1_S1_S2_iiiiii_param_7,
	.param .u64 .ptr .align 1 _Z23kernelgpuPairbGradient1IdEvPT_S1_S1_S1_S1_PiS2_S2_S2_S1_S1_S2_iiiiii_param_8,
	.param .u64 .ptr .align 1 _Z23kernelgpuPairbGradient1IdEvPT_S1_S1_S1_S1_PiS2_S2_S2_S1_S1_S2_iiiiii_param_9,
	.param .u64 .ptr .align 1 _Z23kernelgpuPairbGradient1IdEvPT_S1_S1_S1_S1_PiS2_S2_S2_S1_S1_S2_iiiiii_param_10,
	.param .u64 .ptr .align 1 _Z23kernelgpuPairbGradient1IdEvPT_S1_S1_S1_S1_PiS2_S2_S2_S1_S1_S2_iiiiii_param_11,
	.param .u32 _Z23kernelgpuPairbGradient1IdEvPT_S1_S1_S1_S1_PiS2_S2_S2_S1_S1_S2_iiiiii_param_12,
	.param .u32 _Z23kernelgpuPairbGradient1IdEvPT_S1_S1_S1_S1_PiS2_S2_S2_S1_S1_S2_iiiiii_param_13,
	.param .u32 _Z23kernelgpuPairbGradient1IdEvPT_S1_S1_S1_S1_PiS2_S2_S2_S1_S1_S2_iiiiii_param_14,
	.param .u32 _Z23kernelgpuPairbGradient1IdEvPT_S1_S1_S1_S1_PiS2_S2_S2_S1_S1_S2_iiiiii_param_15,
	.param .u32 _Z23kernelgpuPairbGradient1IdEvPT_S1_S1_S1_S1_PiS2_S2_S2_S1_S1_S2_iiiiii_param_16,
	.param .u32 _Z23kernelgpuPairbGradient1IdEvPT_S1_S1_S1_S1_PiS2_S2_S2_S1_S1_S2_iiiiii_param_17
)
{
	.reg .pred 	%p<40>;
	.reg .b32 	%r<63>;
	.reg .b32 	%f<3>;
	.reg .b64 	%rd<19>;
	.reg .b64 	%fd<90>;

	ld.param.u32 	%r17, [_Z23kernelgpuPairbGradient1IdEvPT_S1_S1_S1_S1_PiS2_S2_S2_S1_S1_S2_iiiiii_param_17];
	mov.u32 	%r18, %tid.x;
	mov.u32 	%r19, %ctaid.x;
	mul.lo.s32 	%r20, %r18, %r19;
	mov.u32 	%r1, %ntid.x;
	mul.lo.s32 	%r62, %r20, %r1;
	setp.ge.s32 	%p2, %r62, %r17;
	@%p2 bra 	$L__BB0_21;
	mov.f64 	%fd30, 0d4000000000000000;
	{
	.reg .b32 %temp; 
	mov.b64 	{%temp, %r3}, %fd30;
	}
	and.b32  	%r4, %r3, 2146435072;
	setp.eq.s32 	%p3, %r4, 1062207488;
	setp.lt.s32 	%p4, %r3, 0;
	selp.b32 	%r5, 0, 2146435072, %p4;
	and.b32  	%r21, %r3, 2147483647;
	setp.ne.s32 	%p5, %r21, 1071644672;
	and.pred  	%p1, %p3, %p5;
	or.b32  	%r6, %r5, -2147483648;
	mov.u32 	%r22, %nctaid.x;
	mul.lo.s32 	%r7, %r1, %r22;
$L__BB0_2:
	ld.param.u64 	%rd18, [_Z23kernelgpuPairbGradient1IdEvPT_S1_S1_S1_S1_PiS2_S2_S2_S1_S1_S2_iiiiii_param_9];
	ld.param.u64 	%rd17, [_Z23kernelgpuPairbGradient1IdEvPT_S1_S1_S1_S1_PiS2_S2_S2_S1_S1_S2_iiiiii_param_2];
	setp.lt.s32 	%p6, %r3, 0;
	setp.eq.s32 	%p7, %r4, 1062207488;
	cvta.to.global.u64 	%rd5, %rd18;
	ld.global.f64 	%fd1, [%rd5];
	ld.global.f64 	%fd2, [%rd5+8];
	ld.global.f64 	%fd3, [%rd5+16];
	mul.lo.s32 	%r9, %r62, 3;
	cvta.to.global.u64 	%rd6, %rd17;
	mul.wide.s32 	%rd7, %r9, 8;
	add.s64 	%rd8, %rd6, %rd7;
	ld.global.f64 	%fd4, [%rd8];
	ld.global.f64 	%fd5, [%rd8+8];
	ld.global.f64 	%fd6, [%rd8+16];
	{
	.reg .b32 %temp; 
	mov.b64 	{%temp, %r10}, %fd4;
	}
	abs.f64 	%fd7, %fd4;
	{ // callseq 0, 0
	.param .b64 param0;
	st.param.f64 	[param0], %fd7;
	.param .b64 retval0;
	call.uni (retval0), 
	__internal_accurate_pow, 
	(
	param0
	);
	ld.param.f64 	%fd31, [retval0];
	} // callseq 0
	setp.lt.s32 	%p9, %r10, 0;
	neg.f64 	%fd33, %fd31;
	selp.f64 	%fd34, %fd33, %fd31, %p7;
	selp.f64 	%fd35, %fd34, %fd31, %p9;
	setp.eq.f64 	%p10, %fd4, 0d0000000000000000;
	selp.b32 	%r23, %r10, 0, %p7;
	or.b32  	%r24, %r23, 2146435072;
	selp.b32 	%r25, %r24, %r23, %p6;
	mov.b32 	%r26, 0;
	mov.b64 	%fd36, {%r26, %r25};
	selp.f64 	%fd86, %fd36, %fd35, %p10;
	add.f64 	%fd37, %fd4, 0d4000000000000000;
	{
	.reg .b32 %temp; 
	mov.b64 	{%temp, %r27}, %fd37;
	}
	and.b32  	%r28, %r27, 2146435072;
	setp.ne.s32 	%p11, %r28, 2146435072;
	@%p11 bra 	$L__BB0_7;
	setp.num.f64 	%p12, %fd4, %fd4;
	@%p12 bra 	$L__BB0_5;
	mov.f64 	%fd38, 0d4000000000000000;
	add.rn.f64 	%fd86, %fd4, %fd38;
	bra.uni 	$L__BB0_7;
$L__BB0_5:
	setp.neu.f64 	%p13, %fd7, 0d7FF0000000000000;
	@%p13 bra 	$L__BB0_7;
	setp.lt.s32 	%p14, %r10, 0;
	selp.b32 	%r29, %r6, %r5, %p1;
	selp.b32 	%r30, %r29, %r5, %p14;
	mov.b32 	%r31, 0;
	mov.b64 	%fd86, {%r31, %r30};
$L__BB0_7:
	setp.lt.s32 	%p15, %r3, 0;
	setp.eq.s32 	%p16, %r4, 1062207488;
	{
	.reg .b32 %temp; 
	mov.b64 	{%temp, %r11}, %fd5;
	}
	abs.f64 	%fd12, %fd5;
	{ // callseq 1, 0
	.param .b64 param0;
	st.param.f64 	[param0], %fd12;
	.param .b64 retval0;
	call.uni (retval0), 
	__internal_accurate_pow, 
	(
	param0
	);
	ld.param.f64 	%fd39, [retval0];
	} // callseq 1
	setp.lt.s32 	%p18, %r11, 0;
	neg.f64 	%fd41, %fd39;
	selp.f64 	%fd42, %fd41, %fd39, %p16;
	selp.f64 	%fd43, %fd42, %fd39, %p18;
	setp.eq.f64 	%p19, %fd5, 0d0000000000000000;
	selp.b32 	%r32, %r11, 0, %p16;
	or.b32  	%r33, %r32, 2146435072;
	selp.b32 	%r34, %r33, %r32, %p15;
	mov.b32 	%r35, 0;
	mov.b64 	%fd44, {%r35, %r34};
	selp.f64 	%fd87, %fd44, %fd43, %p19;
	add.f64 	%fd45, %fd5, 0d4000000000000000;
	{
	.reg .b32 %temp; 
	mov.b64 	{%temp, %r36}, %fd45;
	}
	and.b32  	%r37, %r36, 2146435072;
	setp.ne.s32 	%p20, %r37, 2146435072;
	@%p20 bra 	$L__BB0_12;
	setp.num.f64 	%p21, %fd5, %fd5;
	@%p21 bra 	$L__BB0_10;
	mov.f64 	%fd46, 0d4000000000000000;
	add.rn.f64 	%fd87, %fd5, %fd46;
	bra.uni 	$L__BB0_12;
$L__BB0_10:
	setp.neu.f64 	%p22, %fd12, 0d7FF0000000000000;
	@%p22 bra 	$L__BB0_12;
	selp.b32 	%r38, %r6, %r5, %p1;
	selp.b32 	%r39, %r38, %r5, %p18;
	mov.b32 	%r40, 0;
	mov.b64 	%fd87, {%r40, %r39};
$L__BB0_12:
	setp.eq.f64 	%p27, %fd5, 0d3FF0000000000000;
	selp.f64 	%fd47, 0d3FF0000000000000, %fd87, %p27;
	setp.eq.f64 	%p28, %fd4, 0d3FF0000000000000;
	selp.f64 	%fd48, 0d3FF0000000000000, %fd86, %p28;
	add.f64 	%fd17, %fd48, %fd47;
	{
	.reg .b32 %temp; 
	mov.b64 	{%temp, %r12}, %fd6;
	}
	abs.f64 	%fd18, %fd6;
	{ // callseq 2, 0
	.param .b64 param0;
	st.param.f64 	[param0], %fd18;
	.param .b64 retval0;
	call.uni (retval0), 
	__internal_accurate_pow, 
	(
	param0
	);
	ld.param.f64 	%fd49, [retval0];
	} // callseq 2
	setp.lt.s32 	%p29, %r12, 0;
	neg.f64 	%fd51, %fd49;
	selp.f64 	%fd52, %fd51, %fd49, %p16;
	selp.f64 	%fd53, %fd52, %fd49, %p29;
	setp.eq.f64 	%p30, %fd6, 0d0000000000000000;
	selp.b32 	%r41, %r12, 0, %p16;
	or.b32  	%r42, %r41, 2146435072;
	selp.b32 	%r43, %r42, %r41, %p15;
	mov.b32 	%r44, 0;
	mov.b64 	%fd54, {%r44, %r43};
	selp.f64 	%fd88, %fd54, %fd53, %p30;
	add.f64 	%fd55, %fd6, 0d4000000000000000;
	{
	.reg .b32 %temp; 
	mov.b64 	{%temp, %r45}, %fd55;
	}
	and.b32  	%r46, %r45, 2146435072;
	setp.ne.s32 	%p31, %r46, 2146435072;
	@%p31 bra 	$L__BB0_17;
	setp.num.f64 	%p32, %fd6, %fd6;
	@%p32 bra 	$L__BB0_15;
	mov.f64 	%fd56, 0d4000000000000000;
	add.rn.f64 	%fd88, %fd6, %fd56;
	bra.uni 	$L__BB0_17;
$L__BB0_15:
	setp.neu.f64 	%p33, %fd18, 0d7FF0000000000000;
	@%p33 bra 	$L__BB0_17;
	selp.b32 	%r47, %r6, %r5, %p1;
	selp.b32 	%r48, %r47, %r5, %p29;
	mov.b32 	%r49, 0;
	mov.b64 	%fd88, {%r49, %r48};
$L__BB0_17:
	setp.eq.f64 	%p35, %fd6, 0d3FF0000000000000;
	selp.f64 	%fd57, 0d3FF0000000000000, %fd88, %p35;
	add.f64 	%fd58, %fd17, %fd57;
	sqrt.rn.f64 	%fd23, %fd58;
	add.f64 	%fd24, %fd2, %fd2;
	sub.f64 	%fd59, %fd3, %fd23;
	mul.f64 	%fd25, %fd24, %fd59;
	fma.rn.f64 	%fd60, %fd25, 0d3FF71547652B82FE, 0d4338000000000000;
	{
	.reg .b32 %temp; 
	mov.b64 	{%r13, %temp}, %fd60;
	}
	mov.f64 	%fd61, 0dC338000000000000;
	add.rn.f64 	%fd62, %fd60, %fd61;
	fma.rn.f64 	%fd63, %fd62, 0dBFE62E42FEFA39EF, %fd25;
	fma.rn.f64 	%fd64, %fd62, 0dBC7ABC9E3B39803F, %fd63;
	fma.rn.f64 	%fd65, %fd64, 0d3E5ADE1569CE2BDF, 0d3E928AF3FCA213EA;
	fma.rn.f64 	%fd66, %fd65, %fd64, 0d3EC71DEE62401315;
	fma.rn.f64 	%fd67, %fd66, %fd64, 0d3EFA01997C89EB71;
	fma.rn.f64 	%fd68, %fd67, %fd64, 0d3F2A01A014761F65;
	fma.rn.f64 	%fd69, %fd68, %fd64, 0d3F56C16C1852B7AF;
	fma.rn.f64 	%fd70, %fd69, %fd64, 0d3F81111111122322;
	fma.rn.f64 	%fd71, %fd70, %fd64, 0d3FA55555555502A1;
	fma.rn.f64 	%fd72, %fd71, %fd64, 0d3FC5555555555511;
	fma.rn.f64 	%fd73, %fd72, %fd64, 0d3FE000000000000B;
	fma.rn.f64 	%fd74, %fd73, %fd64, 0d3FF0000000000000;
	fma.rn.f64 	%fd75, %fd74, %fd64, 0d3FF0000000000000;
	{
	.reg .b32 %temp; 
	mov.b64 	{%r14, %temp}, %fd75;
	}
	{
	.reg .b32 %temp; 
	mov.b64 	{%temp, %r15}, %fd75;
	}
	shl.b32 	%r50, %r13, 20;
	add.s32 	%r51, %r50, %r15;
	mov.b64 	%fd89, {%r14, %r51};
	{
	.reg .b32 %temp; 
	mov.b64 	{%temp, %r52}, %fd25;
	}
	mov.b32 	%f2, %r52;
	abs.f32 	%f1, %f2;
	setp.lt.f32 	%p36, %f1, 0f4086232B;
	@%p36 bra 	$L__BB0_20;
	setp.lt.f64 	%p37, %fd25, 0d0000000000000000;
	add.f64 	%fd76, %fd25, 0d7FF0000000000000;
	selp.f64 	%fd89, 0d0000000000000000, %fd76, %p37;
	setp.geu.f32 	%p38, %f1, 0f40874800;
	@%p38 bra 	$L__BB0_20;
	shr.u32 	%r53, %r13, 31;
	add.s32 	%r54, %r13, %r53;
	shr.s32 	%r55, %r54, 1;
	shl.b32 	%r56, %r55, 20;
	add.s32 	%r57, %r15, %r56;
	mov.b64 	%fd77, {%r14, %r57};
	sub.s32 	%r58, %r13, %r55;
	shl.b32 	%r59, %r58, 20;
	add.s32 	%r60, %r59, 1072693248;
	mov.b32 	%r61, 0;
	mov.b64 	%fd78, {%r61, %r60};
	mul.f64 	%fd89, %fd78, %fd77;
$L__BB0_20:
	ld.param.u64 	%rd16, [_Z23kernelgpuPairbGradient1IdEvPT_S1_S1_S1_S1_PiS2_S2_S2_S1_S1_S2_iiiiii_param_1];
	ld.param.u64 	%rd15, [_Z23kernelgpuPairbGradient1IdEvPT_S1_S1_S1_S1_PiS2_S2_S2_S1_S1_S2_iiiiii_param_0];
	mul.f64 	%fd79, %fd1, %fd89;
	mul.f64 	%fd80, %fd24, %fd79;
	div.rn.f64 	%fd81, %fd80, %fd23;
	neg.f64 	%fd82, %fd79;
	cvta.to.global.u64 	%rd9, %rd15;
	mul.wide.s32 	%rd10, %r62, 8;
	add.s64 	%rd11, %rd9, %rd10;
	st.global.f64 	[%rd11], %fd82;
	mul.f64 	%fd83, %fd4, %fd81;
	cvta.to.global.u64 	%rd12, %rd16;
	add.s64 	%rd14, %rd12, %rd7;
	st.global.f64 	[%rd14], %fd83;
	mul.f64 	%fd84, %fd5, %fd81;
	st.global.f64 	[%rd14+8], %fd84;
	mul.f64 	%fd85, %fd6, %fd81;
	st.global.f64 	[%rd14+16], %fd85;
	add.s32 	%r62, %r62, %r7;
	setp.lt.s32 	%p39, %r62, %r17;
	@%p39 bra 	$L__BB0_2;
$L__BB0_21:
	ret;

}
	// .globl	_Z23kernelgpuPairbGradient2IdEvPT_S1_S1_S1_S1_PiS2_S2_S2_S1_S1_S2_iiiiii
.visible .entry _Z23kernelgpuPairbGradient2IdEvPT_S1_S1_S1_S1_PiS2_S2_S2_S1_S1_S2_iiiiii(
	.param .u64 .ptr .align 1 _Z23kernelgpuPairbGradient2IdEvPT_S1_S1_S1_S1_PiS2_S2_S2_S1_S1_S2_iiiiii_param_0,
	.param .u64 .ptr .align 1 _Z23kernelgpuPairbGradient2IdEvPT_S1_S1_S1_S1_PiS2_S2_S2_S1_S1_S2_iiiiii_param_1,
	.param .u64 .ptr .align 1 _Z23kernelgpuPairbGradient2IdEvPT_S1_S1_S1_S1_PiS2_S2_S2_S1_S1_S2_iiiiii_param_2,
	.param .u64 .ptr .align 1 _Z23kernelgpuPairbGradient2IdEvPT_S1_S1_S1_S1_PiS2_S2_S2_S1_S1_S2_iiiiii_param_3,
	.param .u64 .ptr .align 1 _Z23kernelgpuPairbGradient2IdEvPT_S1_S1_S1_S1_PiS2_S2_S2_S1_S1_S2_iiiiii_param_4,
	.param .u64 .ptr .align 1 _Z23kernelgpuPairbGradient2IdEvPT_S1_S1_S1_S1_PiS2_S2_S2_S1_S1_S2_iiiiii_param_5,
	.param .u64 .ptr .align 1 _Z23kernelgpuPairbGradient2IdEvPT_S1_S1_S1_S1_PiS2_S2_S2_S1_S1_S2_iiiiii_param_6,
	.param .u64 .ptr .align 1 _Z23kernelgpuPairbGradient2IdEvPT_S1_S1_S1_S1_PiS2_S2_S2_S1_S1_S2_iiiiii_param_7,
	.param .u64 .ptr .align 1 _Z23kernelgpuPairbGradient2IdEvPT_S1_S1_S1_S1_PiS2_S2_S2_S1_S1_S2_iiiiii_param_8,
	.param .u64 .ptr .align 1 _Z23kernelgpuPairbGradient2IdEvPT_S1_S1_S1_S1_PiS2_S2_S2_S1_S1_S2_iiiiii_param_9,
	.param .u64 .ptr .align 1 _Z23kernelgpuPairbGradient2IdEvPT_S1_S1_S1_S1_PiS2_S2_S2_S1_S1_S2_iiiiii_param_10,
	.param .u64 .ptr .align 1 _Z23kernelgpuPairbGradient2IdEvPT_S1_S1_S1_S1_PiS2_S2_S2_S1_S1_S2_iiiiii_param_11,
	.param .u32 _Z23kernelgpuPairbGradient2IdEvPT_S1_S1_S1_S1_PiS2_S2_S2_S1_S1_S2_iiiiii_param_12,
	.param .u32 _Z23kernelgpuPairbGradient2IdEvPT_S1_S1_S1_S1_PiS2_S2_S2_S1_S1_S2_iiiiii_param_13,
	.param .u32 _Z23kernelgpuPairbGradient2IdEvPT_S1_S1_S1_S1_PiS2_S2_S2_S1_S1_S2_iiiiii_param_14,
	.param .u32 _Z23kernelgpuPairbGradient2IdEvPT_S1_S1_S1_S1_PiS2_S2_S2_S1_S1_S2_iiiiii_param_15,
	.param .u32 _Z23kernelgpuPairbGradient2IdEvPT_S1_S1_S1_S1_PiS2_S2_S2_S1_S1_S2_iiiiii_param_16,
	.param .u32 _Z23kernelgpuPairbGradient2IdEvPT_S1_S1_S1_S1_PiS2_S2_S2_S1_S1_S2_iiiiii_param_17
)
{
	.reg .pred 	%p<57>;
	.reg .b32 	%r<68>;
	.reg .b64 	%rd<19>;
	.reg .b64 	%fd<96>;

	ld.param.u32 	%r14, [_Z23kernelgpuPairbGradient2IdEvPT_S1_S1_S1_S1_PiS2_S2_S2_S1_S1_S2_iiiiii_param_17];
	mov.u32 	%r15, %tid.x;
	mov.u32 	%r16, %ctaid.x;
	mul.lo.s32 	%r17, %r15, %r16;
	mov.u32 	%r18, %ntid.x;
	mul.lo.s32 	%r67, %r17, %r18;
	setp.ge.s32 	%p2, %r67, %r14;
	@%p2 bra 	$L__BB1_28;
	mov.f64 	%fd37, 0d4000000000000000;
	{
	.reg .b32 %temp; 
	mov.b64 	{%temp, %r2}, %fd37;
	}
	and.b32  	%r3, %r2, 2146435072;
	setp.eq.s32 	%p3, %r3, 1062207488;
	setp.lt.s32 	%p4, %r2, 0;
	selp.b32 	%r4, 0, 2146435072, %p4;
	and.b32  	%r19, %r2, 2147483647;
	setp.ne.s32 	%p5, %r19, 1071644672;
	and.pred  	%p1, %p3, %p5;
	or.b32  	%r5, %r4, -2147483648;
$L__BB1_2:
	ld.param.u64 	%rd18, [_Z23kernelgpuPairbGradient2IdEvPT_S1_S1_S1_S1_PiS2_S2_S2_S1_S1_S2_iiiiii_param_9];
	ld.param.u64 	%rd17, [_Z23kernelgpuPairbGradient2IdEvPT_S1_S1_S1_S1_PiS2_S2_S2_S1_S1_S2_iiiiii_param_2];
	setp.lt.s32 	%p6, %r2, 0;
	setp.eq.s32 	%p7, %r3, 1062207488;
	cvta.to.global.u64 	%rd5, %rd18;
	ld.global.f64 	%fd1, [%rd5+24];
	ld.global.f64 	%fd2, [%rd5+32];
	ld.global.f64 	%fd3, [%rd5+40];
	mul.lo.s32 	%r7, %r67, 3;
	cvta.to.global.u64 	%rd6, %rd17;
	mul.wide.s32 	%rd7, %r7, 8;
	add.s64 	%rd8, %rd6, %rd7;
	ld.global.f64 	%fd4, [%rd8];
	ld.global.f64 	%fd5, [%rd8+8];
	ld.global.f64 	%fd6, [%rd8+16];
	{
	.reg .b32 %temp; 
	mov.b64 	{%temp, %r8}, %fd4;
	}
	abs.f64 	%fd7, %fd4;
	{ // callseq 3, 0
	.param .b64 param0;
	st.param.f64 	[param0], %fd7;
	.param .b64 retval0;
	call.uni (retval0), 
	__internal_accurate_pow, 
	(
	param0
	);
	ld.param.f64 	%fd38, [retval0];
	} // callseq 3
	setp.lt.s32 	%p9, %r8, 0;
	neg.f64 	%fd40, %fd38;
	selp.f64 	%fd41, %fd40, %fd38, %p7;
	selp.f64 	%fd42, %fd41, %fd38, %p9;
	setp.eq.f64 	%p10, %fd4, 0d0000000000000000;
	selp.b32 	%r20, %r8, 0, %p7;
	or.b32  	%r21, %r20, 2146435072;
	selp.b32 	%r22, %r21, %r20, %p6;
	mov.b32 	%r23, 0;
	mov.b64 	%fd43, {%r23, %r22};
	selp.f64 	%fd91, %fd43, %fd42, %p10;
	add.f64 	%fd44, %fd4, 0d4000000000000000;
	{
	.reg .b32 %temp; 
	mov.b64 	{%temp, %r24}, %fd44;
	}
	and.b32  	%r25, %r24, 2146435072;
	setp.ne.s32 	%p11, %r25, 2146435072;
	@%p11 bra 	$L__BB1_7;
	setp.num.f64 	%p12, %fd4, %fd4;
	@%p12 bra 	$L__BB1_5;
	mov.f64 	%fd45, 0d4000000000000000;
	add.rn.f64 	%fd91, %fd4, %fd45;
	bra.uni 	$L__BB1_7;
$L__BB1_5:
	setp.neu.f64 	%p13, %fd7, 0d7FF0000000000000;
	@%p13 bra 	$L__BB1_7;
	setp.lt.s32 	%p14, %r8, 0;
	selp.b32 	%r26, %r5, %r4, %p1;
	selp.b32 	%r27, %r26, %r4, %p14;
	mov.b32 	%r28, 0;
	mov.b64 	%fd91, {%r28, %r27};
$L__BB1_7:
	setp.lt.s32 	%p15, %r2, 0;
	setp.eq.s32 	%p16, %r3, 1062207488;
	{
	.reg .b32 %temp; 
	mov.b64 	{%temp, %r9}, %fd5;
	}
	abs.f64 	%fd12, %fd5;
	{ // callseq 4, 0
	.param .b64 param0;
	st.param.f64 	[param0], %fd12;
	.param .b64 retval0;
	call.uni (retval0), 
	__internal_accurate_pow, 
	(
	param0
	);
	ld.param.f64 	%fd46, [retval0];
	} // callseq 4
	setp.lt.s32 	%p18, %r9, 0;
	neg.f64 	%fd48, %fd46;
	selp.f64 	%fd49, %fd48, %fd46, %p16;
	selp.f64 	%fd50, %fd49, %fd46, %p18;
	setp.eq.f64 	%p19, %fd5, 0d0000000000000000;
	selp.b32 	%r29, %r9, 0, %p16;
	or.b32  	%r30, %r29, 2146435072;
	selp.b32 	%r31, %r30, %r29, %p15;
	mov.b32 	%r32, 0;
	mov.b64 	%fd51, {%r32, %r31};
	selp.f64 	%fd92, %fd51, %fd50, %p19;
	add.f64 	%fd52, %fd5, 0d4000000000000000;
	{
	.reg .b32 %temp; 
	mov.b64 	{%temp, %r33}, %fd52;
	}
	and.b32  	%r34, %r33, 2146435072;
	setp.ne.s32 	%p20, %r34, 2146435072;
	@%p20 bra 	$L__BB1_12;
	setp.num.f64 	%p21, %fd5, %fd5;
	@%p21 bra 	$L__BB1_10;
	mov.f64 	%fd53, 0d4000000000000000;
	add.rn.f64 	%fd92, %fd5, %fd53;
	bra.uni 	$L__BB1_12;
$L__BB1_10:
	setp.neu.f64 	%p22, %fd12, 0d7FF0000000000000;
	@%p22 bra 	$L__BB1_12;
	setp.lt.s32 	%p23, %r9, 0;
	selp.b32 	%r35, %r5, %r4, %p1;
	selp.b32 	%r36, %r35, %r4, %p23;
	mov.b32 	%r37, 0;
	mov.b64 	%fd92, {%r37, %r36};
$L__BB1_12:
	setp.lt.s32 	%p24, %r2, 0;
	setp.eq.s32 	%p25, %r3, 1062207488;
	setp.eq.f64 	%p27, %fd5, 0d3FF0000000000000;
	selp.f64 	%fd54, 0d3FF0000000000000, %fd92, %p27;
	setp.eq.f64 	%p28, %fd4, 0d3FF0000000000000;
	selp.f64 	%fd55, 0d3FF0000000000000, %fd91, %p28;
	add.f64 	%fd17, %fd55, %fd54;
	{
	.reg .b32 %temp; 
	mov.b64 	{%temp, %r10}, %fd6;
	}
	abs.f64 	%fd18, %fd6;
	{ // callseq 5, 0
	.param .b64 param0;
	st.param.f64 	[param0], %fd18;
	.param .b64 retval0;
	call.uni (retval0), 
	__internal_accurate_pow, 
	(
	param0
	);
	ld.param.f64 	%fd56, [retval0];
	} // callseq 5
	setp.lt.s32 	%p29, %r10, 0;
	neg.f64 	%fd58, %fd56;
	selp.f64 	%fd59, %fd58, %fd56, %p25;
	selp.f64 	%fd60, %fd59, %fd56, %p29;
	setp.eq.f64 	%p30, %fd6, 0d0000000000000000;
	selp.b32 	%r38, %r10, 0, %p25;
	or.b32  	%r39, %r38, 2146435072;
	selp.b32 	%r40, %r39, %r38, %p24;
	mov.b32 	%r41, 0;
	mov.b64 	%fd61, {%r41, %r40};
	selp.f64 	%fd93, %fd61, %fd60, %p30;
	add.f64 	%fd62, %fd6, 0d4000000000000000;
	{
	.reg .b32 %temp; 
	mov.b64 	{%temp, %r42}, %fd62;
	}
	and.b32  	%r43, %r42, 2146435072;
	setp.ne.s32 	%p31, %r43, 2146435072;
	@%p31 bra 	$L__BB1_17;
	setp.num.f64 	%p32, %fd6, %fd6;
	@%p32 bra 	$L__BB1_15;
	mov.f64 	%fd63, 0d4000000000000000;
	add.rn.f64 	%fd93, %fd6, %fd63;
	bra.uni 	$L__BB1_17;
$L__BB1_15:
	setp.neu.f64 	%p33, %fd18, 0d7FF0000000000000;
	@%p33 bra 	$L__BB1_17;
	setp.lt.s32 	%p34, %r10, 0;
	selp.b32 	%r44, %r5, %r4, %p1;
	selp.b32 	%r45, %r44, %r4, %p34;
	mov.b32 	%r46, 0;
	mov.b64 	%fd93, {%r46, %r45};
$L__BB1_17:
	setp.lt.s32 	%p35, %r2, 0;
	setp.eq.s32 	%p36, %r3, 1062207488;
	setp.eq.f64 	%p38, %fd6, 0d3FF0000000000000;
	selp.f64 	%fd64, 0d3FF0000000000000, %fd93, %p38;
	add.f64 	%fd65, %fd17, %fd64;
	sqrt.rn.f64 	%fd23, %fd65;
	sub.f64 	%fd24, %fd23, %fd2;
	{
	.reg .b32 %temp; 
	mov.b64 	{%temp, %r11}, %fd24;
	}
	abs.f64 	%fd25, %fd24;
	{ // callseq 6, 0
	.param .b64 param0;
	st.param.f64 	[param0], %fd25;
	.param .b64 retval0;
	call.uni (retval0), 
	__internal_accurate_pow, 
	(
	param0
	);
	ld.param.f64 	%fd66, [retval0];
	} // callseq 6
	setp.lt.s32 	%p39, %r11, 0;
	neg.f64 	%fd68, %fd66;
	selp.f64 	%fd69, %fd68, %fd66, %p36;
	selp.f64 	%fd70, %fd69, %fd66, %p39;
	setp.eq.f64 	%p40, %fd24, 0d0000000000000000;
	selp.b32 	%r47, %r11, 0, %p36;
	or.b32  	%r48, %r47, 2146435072;
	selp.b32 	%r49, %r48, %r47, %p35;
	mov.b32 	%r50, 0;
	mov.b64 	%fd71, {%r50, %r49};
	selp.f64 	%fd94, %fd71, %fd70, %p40;
	add.f64 	%fd72, %fd24, 0d4000000000000000;
	{
	.reg .b32 %temp; 
	mov.b64 	{%temp, %r51}, %fd72;
	}
	and.b32  	%r52, %r51, 2146435072;
	setp.ne.s32 	%p41, %r52, 2146435072;
	@%p41 bra 	$L__BB1_22;
	setp.num.f64 	%p42, %fd24, %fd24;
	@%p42 bra 	$L__BB1_20;
	mov.f64 	%fd73, 0d4000000000000000;
	add.rn.f64 	%fd94, %fd24, %fd73;
	bra.uni 	$L__BB1_22;
$L__BB1_20:
	setp.neu.f64 	%p43, %fd25, 0d7FF0000000000000;
	@%p43 bra 	$L__BB1_22;
	selp.b32 	%r53, %r5, %r4, %p1;
	selp.b32 	%r54, %r53, %r4, %p39;
	mov.b32 	%r55, 0;
	mov.b64 	%fd94, {%r55, %r54};
$L__BB1_22:
	setp.eq.f64 	%p48, %fd24, 0d3FF0000000000000;
	selp.f64 	%fd30, 0d3FF0000000000000, %fd94, %p48;
	sub.f64 	%fd31, %fd3, %fd2;
	{
	.reg .b32 %temp; 
	mov.b64 	{%temp, %r12}, %fd31;
	}
	abs.f64 	%fd32, %fd31;
	{ // callseq 7, 0
	.param .b64 param0;
	st.param.f64 	[param0], %fd32;
	.param .b64 retval0;
	call.uni (retval0), 
	__internal_accurate_pow, 
	(
	param0
	);
	ld.param.f64 	%fd74, [retval0];
	} // callseq 7
	setp.lt.s32 	%p49, %r12, 0;
	neg.f64 	%fd76, %fd74;
	selp.f64 	%fd77, %fd76, %fd74, %p36;
	selp.f64 	%fd78, %fd77, %fd74, %p49;
	setp.eq.f64 	%p50, %fd31, 0d0000000000000000;
	selp.b32 	%r56, %r12, 0, %p36;
	or.b32  	%r57, %r56, 2146435072;
	selp.b32 	%r58, %r57, %r56, %p35;
	mov.b32 	%r59, 0;
	mov.b64 	%fd79, {%r59, %r58};
	selp.f64 	%fd95, %fd79, %fd78, %p50;
	add.f64 	%fd80, %fd31, 0d4000000000000000;
	{
	.reg .b32 %temp; 
	mov.b64 	{%temp, %r60}, %fd80;
	}
	and.b32  	%r61, %r60, 2146435072;
	setp.ne.s32 	%p51, %r61, 2146435072;
	@%p51 bra 	$L__BB1_27;
	setp.num.f64 	%p52, %fd31, %fd31;
	@%p52 bra 	$L__BB1_25;
	mov.f64 	%fd81, 0d4000000000000000;
	add.rn.f64 	%fd95, %fd31, %fd81;
	bra.uni 	$L__BB1_27;
$L__BB1_25:
	setp.neu.f64 	%p53, %fd32, 0d7FF0000000000000;
	@%p53 bra 	$L__BB1_27;
	selp.b32 	%r62, %r5, %r4, %p1;
	selp.b32 	%r63, %r62, %r4, %p49;
	mov.b32 	%r64, 0;
	mov.b64 	%fd95, {%r64, %r63};
$L__BB1_27:
	ld.param.u64 	%rd16, [_Z23kernelgpuPairbGradient2IdEvPT_S1_S1_S1_S1_PiS2_S2_S2_S1_S1_S2_iiiiii_param_1];
	ld.param.u64 	%rd15, [_Z23kernelgpuPairbGradient2IdEvPT_S1_S1_S1_S1_PiS2_S2_S2_S1_S1_S2_iiiiii_param_0];
	add.f64 	%fd82, %fd1, %fd1;
	mul.f64 	%fd83, %fd82, %fd24;
	div.rn.f64 	%fd84, %fd83, %fd23;
	setp.eq.f64 	%p55, %fd31, 0d3FF0000000000000;
	selp.f64 	%fd85, 0d3FF0000000000000, %fd95, %p55;
	sub.f64 	%fd86, %fd30, %fd85;
	mul.f64 	%fd87, %fd1, %fd86;
	cvta.to.global.u64 	%rd9, %rd15;
	mul.wide.s32 	%rd10, %r67, 8;
	add.s64 	%rd11, %rd9, %rd10;
	st.global.f64 	[%rd11], %fd87;
	mul.f64 	%fd88, %fd4, %fd84;
	cvta.to.global.u64 	%rd12, %rd16;
	mul.wide.s32 	%rd13, %r7, 8;
	add.s64 	%rd14, %rd12, %rd13;
	st.global.f64 	[%rd14], %fd88;
	mul.f64 	%fd89, %fd5, %fd84;
	st.global.f64 	[%rd14+8], %fd89;
	mul.f64 	%fd90, %fd6, %fd84;
	st.global.f64 	[%rd14+16], %fd90;
	mov.u32 	%r65, %ntid.x;
	mov.u32 	%r66, %nctaid.x;
	mad.lo.s32 	%r67, %r65, %r66, %r67;
	setp.lt.s32 	%p56, %r67, %r14;
	@%p56 bra 	$L__BB1_2;
$L__BB1_28:
	ret;

}
	// .globl	_Z23kernelgpuPairbGradient1IfEvPT_S1_S1_S1_S1_PiS2_S2_S2_S1_S1_S2_iiiiii
.visible .entry _Z23kernelgpuPairbGradient1IfEvPT_S1_S1_S1_S1_PiS2_S2_S2_S1_S1_S2_iiiiii(
	.param .u64 .ptr .align 1 _Z23kernelgpuPairbGradient1IfEvPT_S1_S1_S1_S1_PiS2_S2_S2_S1_S1_S2_iiiiii_param_0,
	.param .u64 .ptr .align 1 _Z23kernelgpuPairbGradient1IfEvPT_S1_S1_S1_S1_PiS2_S2_S2_S1_S1_S2_iiiiii_param_1,
	.param .u64 .ptr .align 1 _Z23kernelgpuPairbGradient1IfEvPT_S1_S1_S1_S1_PiS2_S2_S2_S1_S1_S2_iiiiii_param_2,
	.param .u64 .ptr .align 1 _Z23kernelgpuPairbGradient1IfEvPT_S1_S1_S1_S1_PiS2_S2_S2_S1_S1_S2_iiiiii_param_3,
	.param .u64 .ptr .align 1 _Z23kernelgpuPairbGradient1IfEvPT_S1_S1_S1_S1_PiS2_S2_S2_S1_S1_S2_iiiiii_param_4,
	.param .u64 .ptr .align 1 _Z23kernelgpuPairbGradient1IfEvPT_S1_S1_S1_S1_PiS2_S2_S2_S1_S1_S2_iiiiii_param_5,
	.param .u64 .ptr .align 1 _Z23kernelgpuPairbGradient1IfEvPT_S1_S1_S1_S1_PiS2_S2_S2_S1_S1_S2_iiiiii_param_6,
	.param .u64 .ptr .align 1 _Z23kernelgpuPairbGradient1IfEvPT_S1_S1_S1_S1_PiS2_S2_S2_S1_S1_S2_iiiiii_param_7,
	.param .u64 .ptr .align 1 _Z23kernelgpuPairbGradient1IfEvPT_S1_S1_S1_S1_PiS2_S2_S2_S1_S1_S2_iiiiii_param_8,
	.param .u64 .ptr .align 1 _Z23kernelgpuPairbGradient1IfEvPT_S1_S1_S1_S1_PiS2_S2_S2_S1_S1_S2_iiiiii_param_9,
	.param .u64 .ptr .align 1 _Z23kernelgpuPairbGradient1IfEvPT_S1_S1_S1_S1_PiS2_S2_S2_S1_S1_S2_iiiiii_param_10,
	.param .u64 .ptr .align 1 _Z23kernelgpuPairbGradient1IfEvPT_S1_S1_S1_S1_PiS2_S2_S2_S1_S1_S2_iiiiii_param_11,
	.param .u32 _Z23kernelgpuPairbGradient1IfEvPT_S1_S1_S1_S1_PiS2_S2_S2_S1_S1_S2_iiiiii_param_12,
	.param .u32 _Z23kernelgpuPairbGradient1IfEvPT_S1_S1_S1_S1_PiS2_S2_S2_S1_S1_S2_iiiiii_param_13,
	.param .u32 _Z23kernelgpuPairbGradient1IfEvPT_S1_S1_S1_S1_PiS2_S2_S2_S1_S1_S2_iiiiii_param_14,
	.param .u32 _Z23kernelgpuPairbGradient1IfEvPT_S1_S1_S1_S1_PiS2_S2_S2_S1_S1_S2_iiiiii_param_15,
	.param .u32 _Z23kernelgpuPairbGradient1IfEvPT_S1_S1_S1_S1_PiS2_S2_S2_S1_S1_S2_iiiiii_param_16,
	.param .u32 _Z23kernelgpuPairbGradient1IfEvPT_S1_S1_S1_S1_PiS2_S2_S2_S1_S1_S2_iiiiii_param_17
)
{
	.reg .pred 	%p<37>;
	.reg .b32 	%r<50>;
	.reg .b32 	%f<30>;
	.reg .b64 	%rd<17>;
	.reg .b64 	%fd<53>;

	ld.param.u64 	%rd4, [_Z23kernelgpuPairbGradient1IfEvPT_S1_S1_S1_S1_PiS2_S2_S2_S1_S1_S2_iiiiii_param_1];
	ld.param.u64 	%rd5, [_Z23kernelgpuPairbGradient1IfEvPT_S1_S1_S1_S1_PiS2_S2_S2_S1_S1_S2_iiiiii_param_2];
	ld.param.u32 	%r14, [_Z23kernelgpuPairbGradient1IfEvPT_S1_S1_S1_S1_PiS2_S2_S2_S1_S1_S2_iiiiii_param_17];
	mov.u32 	%r15, %tid.x;
	mov.u32 	%r16, %ctaid.x;
	mul.lo.s32 	%r17, %r15, %r16;
	mov.u32 	%r1, %ntid.x;
	mul.lo.s32 	%r49, %r17, %r1;
	setp.ge.s32 	%p2, %r49, %r14;
	@%p2 bra 	$L__BB2_18;
	mov.f64 	%fd20, 0d4000000000000000;
	{
	.reg .b32 %temp; 
	mov.b64 	{%temp, %r3}, %fd20;
	}
	and.b32  	%r4, %r3, 2146435072;
	setp.eq.s32 	%p3, %r4, 1062207488;
	setp.lt.s32 	%p4, %r3, 0;
	selp.b32 	%r5, 0, 2146435072, %p4;
	and.b32  	%r18, %r3, 2147483647;
	setp.ne.s32 	%p5, %r18, 1071644672;
	and.pred  	%p1, %p3, %p5;
	or.b32  	%r6, %r5, -2147483648;
	mov.u32 	%r19, %nctaid.x;
	mul.lo.s32 	%r7, %r1, %r19;
	cvta.to.global.u64 	%rd1, %rd5;
	cvta.to.global.u64 	%rd2, %rd4;
$L__BB2_2:
	ld.param.u64 	%rd16, [_Z23kernelgpuPairbGradient1IfEvPT_S1_S1_S1_S1_PiS2_S2_S2_S1_S1_S2_iiiiii_param_9];
	setp.lt.s32 	%p6, %r3, 0;
	setp.eq.s32 	%p7, %r4, 1062207488;
	cvta.to.global.u64 	%rd7, %rd16;
	ld.global.f32 	%f1, [%rd7];
	ld.global.f32 	%f2, [%rd7+4];
	ld.global.f32 	%f3, [%rd7+8];
	mul.lo.s32 	%r9, %r49, 3;
	mul.wide.s32 	%rd8, %r9, 4;
	add.s64 	%rd9, %rd1, %rd8;
	ld.global.f32 	%f4, [%rd9];
	ld.global.f32 	%f5, [%rd9+4];
	ld.global.f32 	%f6, [%rd9+8];
	cvt.f64.f32 	%fd1, %f4;
	{
	.reg .b32 %temp; 
	mov.b64 	{%temp, %r10}, %fd1;
	}
	abs.f64 	%fd2, %fd1;
	{ // callseq 8, 0
	.param .b64 param0;
	st.param.f64 	[param0], %fd2;
	.param .b64 retval0;
	call.uni (retval0), 
	__internal_accurate_pow, 
	(
	param0
	);
	ld.param.f64 	%fd21, [retval0];
	} // callseq 8
	setp.lt.s32 	%p9, %r10, 0;
	neg.f64 	%fd23, %fd21;
	selp.f64 	%fd24, %fd23, %fd21, %p7;
	selp.f64 	%fd25, %fd24, %fd21, %p9;
	setp.eq.f32 	%p10, %f4, 0f00000000;
	selp.b32 	%r20, %r10, 0, %p7;
	or.b32  	%r21, %r20, 2146435072;
	selp.b32 	%r22, %r21, %r20, %p6;
	mov.b32 	%r23, 0;
	mov.b64 	%fd26, {%r23, %r22};
	selp.f64 	%fd50, %fd26, %fd25, %p10;
	add.f64 	%fd27, %fd1, 0d4000000000000000;
	{
	.reg .b32 %temp; 
	mov.b64 	{%temp, %r24}, %fd27;
	}
	and.b32  	%r25, %r24, 2146435072;
	setp.ne.s32 	%p11, %r25, 2146435072;
	@%p11 bra 	$L__BB2_7;
	setp.num.f32 	%p12, %f4, %f4;
	@%p12 bra 	$L__BB2_5;
	mov.f64 	%fd28, 0d4000000000000000;
	add.rn.f64 	%fd50, %fd1, %fd28;
	bra.uni 	$L__BB2_7;
$L__BB2_5:
	setp.neu.f64 	%p13, %fd2, 0d7FF0000000000000;
	@%p13 bra 	$L__BB2_7;
	setp.lt.s32 	%p14, %r10, 0;
	selp.b32 	%r26, %r6, %r5, %p1;
	selp.b32 	%r27, %r26, %r5, %p14;
	mov.b32 	%r28, 0;
	mov.b64 	%fd50, {%r28, %r27};
$L__BB2_7:
	setp.lt.s32 	%p15, %r3, 0;
	setp.eq.s32 	%p16, %r4, 1062207488;
	cvt.f64.f32 	%fd7, %f5;
	{
	.reg .b32 %temp; 
	mov.b64 	{%temp, %r11}, %fd7;
	}
	abs.f64 	%fd8, %fd7;
	{ // callseq 9, 0
	.param .b64 param0;
	st.param.f64 	[param0], %fd8;
	.param .b64 retval0;
	call.uni (retval0), 
	__internal_accurate_pow, 
	(
	param0
	);
	ld.param.f64 	%fd29, [retval0];
	} // callseq 9
	setp.lt.s32 	%p18, %r11, 0;
	neg.f64 	%fd31, %fd29;
	selp.f64 	%fd32, %fd31, %fd29, %p16;
	selp.f64 	%fd33, %fd32, %fd29, %p18;
	setp.eq.f32 	%p19, %f5, 0f00000000;
	selp.b32 	%r29, %r11, 0, %p16;
	or.b32  	%r30, %r29, 2146435072;
	selp.b32 	%r31, %r30, %r29, %p15;
	mov.b32 	%r32, 0;
	mov.b64 	%fd34, {%r32, %r31};
	selp.f64 	%fd51, %fd34, %fd33, %p19;
	add.f64 	%fd35, %fd7, 0d4000000000000000;
	{
	.reg .b32 %temp; 
	mov.b64 	{%temp, %r33}, %fd35;
	}
	and.b32  	%r34, %r33, 2146435072;
	setp.ne.s32 	%p20, %r34, 2146435072;
	@%p20 bra 	$L__BB2_12;
	setp.num.f32 	%p21, %f5, %f5;
	@%p21 bra 	$L__BB2_10;
	mov.f64 	%fd36, 0d4000000000000000;
	add.rn.f64 	%fd51, %fd7, %fd36;
	bra.uni 	$L__BB2_12;
$L__BB2_10:
	setp.neu.f64 	%p22, %fd8, 0d7FF0000000000000;
	@%p22 bra 	$L__BB2_12;
	setp.lt.s32 	%p23, %r11, 0;
	selp.b32 	%r35, %r6, %r5, %p1;
	selp.b32 	%r36, %r35, %r5, %p23;
	mov.b32 	%r37, 0;
	mov.b64 	%fd51, {%r37, %r36};
$L__BB2_12:
	setp.lt.s32 	%p24, %r3, 0;
	setp.eq.s32 	%p25, %r4, 1062207488;
	setp.eq.f32 	%p27, %f5, 0f3F800000;
	selp.f64 	%fd37, 0d3FF0000000000000, %fd51, %p27;
	setp.eq.f32 	%p28, %f4, 0f3F800000;
	selp.f64 	%fd38, 0d3FF0000000000000, %fd50, %p28;
	add.f64 	%fd13, %fd38, %fd37;
	cvt.f64.f32 	%fd14, %f6;
	{
	.reg .b32 %temp; 
	mov.b64 	{%temp, %r12}, %fd14;
	}
	abs.f64 	%fd15, %fd14;
	{ // callseq 10, 0
	.param .b64 param0;
	st.param.f64 	[param0], %fd15;
	.param .b64 retval0;
	call.uni (retval0), 
	__internal_accurate_pow, 
	(
	param0
	);
	ld.param.f64 	%fd39, [retval0];
	} // callseq 10
	setp.lt.s32 	%p29, %r12, 0;
	neg.f64 	%fd41, %fd39;
	selp.f64 	%fd42, %fd41, %fd39, %p25;
	selp.f64 	%fd43, %fd42, %fd39, %p29;
	setp.eq.f32 	%p30, %f6, 0f00000000;
	selp.b32 	%r38, %r12, 0, %p25;
	or.b32  	%r39, %r38, 2146435072;
	selp.b32 	%r40, %r39, %r38, %p24;
	mov.b32 	%r41, 0;
	mov.b64 	%fd44, {%r41, %r40};
	selp.f64 	%fd52, %fd44, %fd43, %p30;
	add.f64 	%fd45, %fd14, 0d4000000000000000;
	{
	.reg .b32 %temp; 
	mov.b64 	{%temp, %r42}, %fd45;
	}
	and.b32  	%r43, %r42, 2146435072;
	setp.ne.s32 	%p31, %r43, 2146435072;
	@%p31 bra 	$L__BB2_17;
	setp.num.f32 	%p32, %f6, %f6;
	@%p32 bra 	$L__BB2_15;
	mov.f64 	%fd46, 0d4000000000000000;
	add.rn.f64 	%fd52, %fd14, %fd46;
	bra.uni 	$L__BB2_17;
$L__BB2_15:
	setp.neu.f64 	%p33, %fd15, 0d7FF0000000000000;
	@%p33 bra 	$L__BB2_17;
	setp.lt.s32 	%p34, %r12, 0;
	selp.b32 	%r44, %r6, %r5, %p1;
	selp.b32 	%r45, %r44, %r5, %p34;
	mov.b32 	%r46, 0;
	mov.b64 	%fd52, {%r46, %r45};
$L__BB2_17:
	ld.param.u64 	%rd15, [_Z23kernelgpuPairbGradient1IfEvPT_S1_S1_S1_S1_PiS2_S2_S2_S1_S1_S2_iiiiii_param_0];
	setp.eq.f32 	%p35, %f6, 0f3F800000;
	selp.f64 	%fd47, 0d3FF0000000000000, %fd52, %p35;
	add.f64 	%fd48, %fd13, %fd47;
	sqrt.rn.f64 	%fd49, %fd48;
	cvt.rn.f32.f64 	%f7, %fd49;
	add.f32 	%f8, %f2, %f2;
	sub.f32 	%f9, %f3, %f7;
	mul.f32 	%f10, %f8, %f9;
	fma.rn.f32 	%f11, %f10, 0f3BBB989D, 0f3F000000;
	cvt.sat.f32.f32 	%f12, %f11;
	mov.f32 	%f13, 0f4B400001;
	mov.f32 	%f14, 0f437C0000;
	fma.rm.f32 	%f15, %f12, %f14, %f13;
	add.f32 	%f16, %f15, 0fCB40007F;
	neg.f32 	%f17, %f16;
	fma.rn.f32 	%f18, %f10, 0f3FB8AA3B, %f17;
	fma.rn.f32 	%f19, %f10, 0f32A57060, %f18;
	mov.b32 	%r47, %f15;
	shl.b32 	%r48, %r47, 23;
	mov.b32 	%f20, %r48;
	ex2.approx.ftz.f32 	%f21, %f19;
	mul.f32 	%f22, %f21, %f20;
	mul.f32 	%f23, %f1, %f22;
	mul.f32 	%f24, %f8, %f23;
	div.rn.f32 	%f25, %f24, %f7;
	neg.f32 	%f26, %f23;
	cvta.to.global.u64 	%rd10, %rd15;
	mul.wide.s32 	%rd11, %r49, 4;
	add.s64 	%rd12, %rd10, %rd11;
	st.global.f32 	[%rd12], %f26;
	mul.f32 	%f27, %f4, %f25;
	add.s64 	%rd14, %rd2, %rd8;
	st.global.f32 	[%rd14], %f27;
	mul.f32 	%f28, %f5, %f25;
	st.global.f32 	[%rd14+4], %f28;
	mul.f32 	%f29, %f6, %f25;
	st.global.f32 	[%rd14+8], %f29;
	add.s32 	%r49, %r49, %r7;
	setp.lt.s32 	%p36, %r49, %r14;
	@%p36 bra 	$L__BB2_2;
$L__BB2_18:
	ret;

}
	// .globl	_Z23kernelgpuPairbGradient2IfEvPT_S1_S1_S1_S1_PiS2_S2_S2_S1_S1_S2_iiiiii
.visible .entry _Z23kernelgpuPairbGradient2IfEvPT_S1_S1_S1_S1_PiS2_S2_S2_S1_S1_S2_iiiiii(
	.param .u64 .ptr .align 1 _Z23kernelgpuPairbGradient2IfEvPT_S1_S1_S1_S1_PiS2_S2_S2_S1_S1_S2_iiiiii_param_0,
	.param .u64 .ptr .align 1 _Z23kernelgpuPairbGradient2IfEvPT_S1_S1_S1_S1_PiS2_S2_S2_S1_S1_S2_iiiiii_param_1,
	.param .u64 .ptr .align 1 _Z23kernelgpuPairbGradient2IfEvPT_S1_S1_S1_S1_PiS2_S2_S2_S1_S1_S2_iiiiii_param_2,
	.param .u64 .ptr .align 1 _Z23kernelgpuPairbGradient2IfEvPT_S1_S1_S1_S1_PiS2_S2_S2_S1_S1_S2_iiiiii_param_3,
	.param .u64 .ptr .align 1 _Z23kernelgpuPairbGradient2IfEvPT_S1_S1_S1_S1_PiS2_S2_S2_S1_S1_S2_iiiiii_param_4,
	.param .u64 .ptr .align 1 _Z23kernelgpuPairbGradient2IfEvPT_S1_S1_S1_S1_PiS2_S2_S2_S1_S1_S2_iiiiii_param_5,
	.param .u64 .ptr .align 1 _Z23kernelgpuPairbGradient2IfEvPT_S1_S1_S1_S1_PiS2_S2_S2_S1_S1_S2_iiiiii_param_6,
	.param .u64 .ptr .align 1 _Z23kernelgpuPairbGradient2IfEvPT_S1_S1_S1_S1_PiS2_S2_S2_S1_S1_S2_iiiiii_param_7,
	.param .u64 .ptr .align 1 _Z23kernelgpuPairbGradient2IfEvPT_S1_S1_S1_S1_PiS2_S2_S2_S1_S1_S2_iiiiii_param_8,
	.param .u64 .ptr .align 1 _Z23kernelgpuPairbGradient2IfEvPT_S1_S1_S1_S1_PiS2_S2_S2_S1_S1_S2_iiiiii_param_9,
	.param .u64 .ptr .align 1 _Z23kernelgpuPairbGradient2IfEvPT_S1_S1_S1_S1_PiS2_S2_S2_S1_S1_S2_iiiiii_param_10,
	.param .u64 .ptr .align 1 _Z23kernelgpuPairbGradient2IfEvPT_S1_S1_S1_S1_PiS2_S2_S2_S1_S1_S2_iiiiii_param_11,
	.param .u32 _Z23kernelgpuPairbGradient2IfEvPT_S1_S1_S1_S1_PiS2_S2_S2_S1_S1_S2_iiiiii_param_12,
	.param .u32 _Z23kernelgpuPairbGradient2IfEvPT_S1_S1_S1_S1_PiS2_S2_S2_S1_S1_S2_iiiiii_param_13,
	.param .u32 _Z23kernelgpuPairbGradient2IfEvPT_S1_S1_S1_S1_PiS2_S2_S2_S1_S1_S2_iiiiii_param_14,
	.param .u32 _Z23kernelgpuPairbGradient2IfEvPT_S1_S1_S1_S1_PiS2_S2_S2_S1_S1_S2_iiiiii_param_15,
	.param .u32 _Z23kernelgpuPairbGradient2IfEvPT_S1_S1_S1_S1_PiS2_S2_S2_S1_S1_S2_iiiiii_param_16,
	.param .u32 _Z23kernelgpuPairbGradient2IfEvPT_S1_S1_S1_S1_PiS2_S2_S2_S1_S1_S2_iiiiii_param_17
)
{
	.reg .pred 	%p<57>;
	.reg .b32 	%r<68>;
	.reg .b32 	%f<17>;
	.reg .b64 	%rd<17>;
	.reg .b64 	%fd<88>;

	ld.param.u64 	%rd4, [_Z23kernelgpuPairbGradient2IfEvPT_S1_S1_S1_S1_PiS2_S2_S2_S1_S1_S2_iiiiii_param_1];
	ld.param.u64 	%rd5, [_Z23kernelgpuPairbGradient2IfEvPT_S1_S1_S1_S1_PiS2_S2_S2_S1_S1_S2_iiiiii_param_2];
	ld.param.u32 	%r16, [_Z23kernelgpuPairbGradient2IfEvPT_S1_S1_S1_S1_PiS2_S2_S2_S1_S1_S2_iiiiii_param_17];
	mov.u32 	%r17, %tid.x;
	mov.u32 	%r18, %ctaid.x;
	mul.lo.s32 	%r19, %r17, %r18;
	mov.u32 	%r1, %ntid.x;
	mul.lo.s32 	%r67, %r19, %r1;
	setp.ge.s32 	%p2, %r67, %r16;
	@%p2 bra 	$L__BB3_28;
	mov.f64 	%fd33, 0d4000000000000000;
	{
	.reg .b32 %temp; 
	mov.b64 	{%temp, %r3}, %fd33;
	}
	and.b32  	%r4, %r3, 2146435072;
	setp.eq.s32 	%p3, %r4, 1062207488;
	setp.lt.s32 	%p4, %r3, 0;
	selp.b32 	%r5, 0, 2146435072, %p4;
	and.b32  	%r20, %r3, 2147483647;
	setp.ne.s32 	%p5, %r20, 1071644672;
	and.pred  	%p1, %p3, %p5;
	or.b32  	%r6, %r5, -2147483648;
	mov.u32 	%r21, %nctaid.x;
	mul.lo.s32 	%r7, %r1, %r21;
	cvta.to.global.u64 	%rd1, %rd5;
	cvta.to.global.u64 	%rd2, %rd4;
$L__BB3_2:
	ld.param.u64 	%rd16, [_Z23kernelgpuPairbGradient2IfEvPT_S1_S1_S1_S1_PiS2_S2_S2_S1_S1_S2_iiiiii_param_9];
	setp.lt.s32 	%p6, %r3, 0;
	setp.eq.s32 	%p7, %r4, 1062207488;
	cvta.to.global.u64 	%rd7, %rd16;
	ld.global.f32 	%f1, [%rd7+12];
	ld.global.f32 	%f2, [%rd7+16];
	ld.global.f32 	%f3, [%rd7+20];
	mul.lo.s32 	%r9, %r67, 3;
	mul.wide.s32 	%rd8, %r9, 4;
	add.s64 	%rd9, %rd1, %rd8;
	ld.global.f32 	%f4, [%rd9];
	ld.global.f32 	%f5, [%rd9+4];
	ld.global.f32 	%f6, [%rd9+8];
	cvt.f64.f32 	%fd1, %f4;
	{
	.reg .b32 %temp; 
	mov.b64 	{%temp, %r10}, %fd1;
	}
	abs.f64 	%fd2, %fd1;
	{ // callseq 11, 0
	.param .b64 param0;
	st.param.f64 	[param0], %fd2;
	.param .b64 retval0;
	call.uni (retval0), 
	__internal_accurate_pow, 
	(
	param0
	);
	ld.param.f64 	%fd34, [retval0];
	} // callseq 11
	setp.lt.s32 	%p9, %r10, 0;
	neg.f64 	%fd36, %fd34;
	selp.f64 	%fd37, %fd36, %fd34, %p7;
	selp.f64 	%fd38, %fd37, %fd34, %p9;
	setp.eq.f32 	%p10, %f4, 0f00000000;
	selp.b32 	%r22, %r10, 0, %p7;
	or.b32  	%r23, %r22, 2146435072;
	selp.b32 	%r24, %r23, %r22, %p6;
	mov.b32 	%r25, 0;
	mov.b64 	%fd39, {%r25, %r24};
	selp.f64 	%fd83, %fd39, %fd38, %p10;
	add.f64 	%fd40, %fd1, 0d4000000000000000;
	{
	.reg .b32 %temp; 
	mov.b64 	{%temp, %r26}, %fd40;
	}
	and.b32  	%r27, %r26, 2146435072;
	setp.ne.s32 	%p11, %r27, 2146435072;
	@%p11 bra 	$L__BB3_7;
	setp.num.f32 	%p12, %f4, %f4;
	@%p12 bra 	$L__BB3_5;
	mov.f64 	%fd41, 0d4000000000000000;
	add.rn.f64 	%fd83, %fd1, %fd41;
	bra.uni 	$L__BB3_7;
$L__BB3_5:
	setp.neu.f64 	%p13, %fd2, 0d7FF0000000000000;
	@%p13 bra 	$L__BB3_7;
	setp.lt.s32 	%p14, %r10, 0;
	selp.b32 	%r28, %r6, %r5, %p1;
	selp.b32 	%r29, %r28, %r5, %p14;
	mov.b32 	%r30, 0;
	mov.b64 	%fd83, {%r30, %r29};
$L__BB3_7:
	setp.lt.s32 	%p15, %r3, 0;
	setp.eq.s32 	%p16, %r4, 1062207488;
	cvt.f64.f32 	%fd7, %f5;
	{
	.reg .b32 %temp; 
	mov.b64 	{%temp, %r11}, %fd7;
	}
	abs.f64 	%fd8, %fd7;
	{ // callseq 12, 0
	.param .b64 param0;
	st.param.f64 	[param0], %fd8;
	.param .b64 retval0;
	call.uni (retval0), 
	__internal_accurate_pow, 
	(
	param0
	);
	ld.param.f64 	%fd42, [retval0];
	} // callseq 12
	setp.lt.s32 	%p18, %r11, 0;
	neg.f64 	%fd44, %fd42;
	selp.f64 	%fd45, %fd44, %fd42, %p16;
	selp.f64 	%fd46, %fd45, %fd42, %p18;
	setp.eq.f32 	%p19, %f5, 0f00000000;
	selp.b32 	%r31, %r11, 0, %p16;
	or.b32  	%r32, %r31, 2146435072;
	selp.b32 	%r33, %r32, %r31, %p15;
	mov.b32 	%r34, 0;
	mov.b64 	%fd47, {%r34, %r33};
	selp.f64 	%fd84, %fd47, %fd46, %p19;
	add.f64 	%fd48, %fd7, 0d4000000000000000;
	{
	.reg .b32 %temp; 
	mov.b64 	{%temp, %r35}, %fd48;
	}
	and.b32  	%r36, %r35, 2146435072;
	setp.ne.s32 	%p20, %r36, 2146435072;
	@%p20 bra 	$L__BB3_12;
	setp.num.f32 	%p21, %f5, %f5;
	@%p21 bra 	$L__BB3_10;
	mov.f64 	%fd49, 0d4000000000000000;
	add.rn.f64 	%fd84, %fd7, %fd49;
	bra.uni 	$L__BB3_12;
$L__BB3_10:
	setp.neu.f64 	%p22, %fd8, 0d7FF0000000000000;
	@%p22 bra 	$L__BB3_12;
	setp.lt.s32 	%p23, %r11, 0;
	selp.b32 	%r37, %r6, %r5, %p1;
	selp.b32 	%r38, %r37, %r5, %p23;
	mov.b32 	%r39, 0;
	mov.b64 	%fd84, {%r39, %r38};
$L__BB3_12:
	setp.lt.s32 	%p24, %r3, 0;
	setp.eq.s32 	%p25, %r4, 1062207488;
	setp.eq.f32 	%p27, %f5, 0f3F800000;
	selp.f64 	%fd50, 0d3FF0000000000000, %fd84, %p27;
	setp.eq.f32 	%p28, %f4, 0f3F800000;
	selp.f64 	%fd51, 0d3FF0000000000000, %fd83, %p28;
	add.f64 	%fd13, %fd51, %fd50;
	cvt.f64.f32 	%fd14, %f6;
	{
	.reg .b32 %temp; 
	mov.b64 	{%temp, %r12}, %fd14;
	}
	abs.f64 	%fd15, %fd14;
	{ // callseq 13, 0
	.param .b64 param0;
	st.param.f64 	[param0], %fd15;
	.param .b64 retval0;
	call.uni (retval0), 
	__internal_accurate_pow, 
	(
	param0
	);
	ld.param.f64 	%fd52, [retval0];
	} // callseq 13
	setp.lt.s32 	%p29, %r12, 0;
	neg.f64 	%fd54, %fd52;
	selp.f64 	%fd55, %fd54, %fd52, %p25;
	selp.f64 	%fd56, %fd55, %fd52, %p29;
	setp.eq.f32 	%p30, %f6, 0f00000000;
	selp.b32 	%r40, %r12, 0, %p25;
	or.b32  	%r41, %r40, 2146435072;
	selp.b32 	%r42, %r41, %r40, %p24;
	mov.b32 	%r43, 0;
	mov.b64 	%fd57, {%r43, %r42};
	selp.f64 	%fd85, %fd57, %fd56, %p30;
	add.f64 	%fd58, %fd14, 0d4000000000000000;
	{
	.reg .b32 %temp; 
	mov.b64 	{%temp, %r44}, %fd58;
	}
	and.b32  	%r45, %r44, 2146435072;
	setp.ne.s32 	%p31, %r45, 2146435072;
	@%p31 bra 	$L__BB3_17;
	setp.num.f32 	%p32, %f6, %f6;
	@%p32 bra 	$L__BB3_15;
	mov.f64 	%fd59, 0d4000000000000000;
	add.rn.f64 	%fd85, %fd14, %fd59;
	bra.uni 	$L__BB3_17;
$L__BB3_15:
	setp.neu.f64 	%p33, %fd15, 0d7FF0000000000000;
	@%p33 bra 	$L__BB3_17;
	setp.lt.s32 	%p34, %r12, 0;
	selp.b32 	%r46, %r6, %r5, %p1;
	selp.b32 	%r47, %r46, %r5, %p34;
	mov.b32 	%r48, 0;
	mov.b64 	%fd85, {%r48, %r47};
$L__BB3_17:
	setp.lt.s32 	%p35, %r3, 0;
	setp.eq.s32 	%p36, %r4, 1062207488;
	setp.eq.f32 	%p38, %f6, 0f3F800000;
	selp.f64 	%fd60, 0d3FF0000000000000, %fd85, %p38;
	add.f64 	%fd61, %fd13, %fd60;
	sqrt.rn.f64 	%fd62, %fd61;
	cvt.rn.f32.f64 	%f10, %fd62;
	sub.f32 	%f7, %f10, %f2;
	add.f32 	%f11, %f1, %f1;
	mul.f32 	%f12, %f11, %f7;
	div.rn.f32 	%f8, %f12, %f10;
	cvt.f64.f32 	%fd20, %f7;
	{
	.reg .b32 %temp; 
	mov.b64 	{%temp, %r13}, %fd20;
	}
	abs.f64 	%fd21, %fd20;
	{ // callseq 14, 0
	.param .b64 param0;
	st.param.f64 	[param0], %fd21;
	.param .b64 retval0;
	call.uni (retval0), 
	__internal_accurate_pow, 
	(
	param0
	);
	ld.param.f64 	%fd63, [retval0];
	} // callseq 14
	setp.lt.s32 	%p39, %r13, 0;
	neg.f64 	%fd65, %fd63;
	selp.f64 	%fd66, %fd65, %fd63, %p36;
	selp.f64 	%fd67, %fd66, %fd63, %p39;
	setp.eq.f32 	%p40, %f7, 0f00000000;
	selp.b32 	%r49, %r13, 0, %p36;
	or.b32  	%r50, %r49, 2146435072;
	selp.b32 	%r51, %r50, %r49, %p35;
	mov.b32 	%r52, 0;
	mov.b64 	%fd68, {%r52, %r51};
	selp.f64 	%fd86, %fd68, %fd67, %p40;
	add.f64 	%fd69, %fd20, 0d4000000000000000;
	{
	.reg .b32 %temp; 
	mov.b64 	{%temp, %r53}, %fd69;
	}
	and.b32  	%r54, %r53, 2146435072;
	setp.ne.s32 	%p41, %r54, 2146435072;
	@%p41 bra 	$L__BB3_22;
	setp.num.f32 	%p42, %f7, %f7;
	@%p42 bra 	$L__BB3_20;
	mov.f64 	%fd70, 0d4000000000000000;
	add.rn.f64 	%fd86, %fd20, %fd70;
	bra.uni 	$L__BB3_22;
$L__BB3_20:
	setp.neu.f64 	%p43, %fd21, 0d7FF0000000000000;
	@%p43 bra 	$L__BB3_22;
	setp.lt.s32 	%p44, %r13, 0;
	selp.b32 	%r55, %r6, %r5, %p1;
	selp.b32 	%r56, %r55, %r5, %p44;
	mov.b32 	%r57, 0;
	mov.b64 	%fd86, {%r57, %r56};
$L__BB3_22:
	setp.lt.s32 	%p45, %r3, 0;
	setp.eq.s32 	%p46, %r4, 1062207488;
	setp.eq.f32 	%p48, %f7, 0f3F800000;
	selp.f64 	%fd26, 0d3FF0000000000000, %fd86, %p48;
	sub.f32 	%f9, %f3, %f2;
	cvt.f64.f32 	%fd27, %f9;
	{
	.reg .b32 %temp; 
	mov.b64 	{%temp, %r14}, %fd27;
	}
	abs.f64 	%fd28, %fd27;
	{ // callseq 15, 0
	.param .b64 param0;
	st.param.f64 	[param0], %fd28;
	.param .b64 retval0;
	call.uni (retval0), 
	__internal_accurate_pow, 
	(
	param0
	);
	ld.param.f64 	%fd71, [retval0];
	} // callseq 15
	setp.lt.s32 	%p49, %r14, 0;
	neg.f64 	%fd73, %fd71;
	selp.f64 	%fd74, %fd73, %fd71, %p46;
	selp.f64 	%fd75, %fd74, %fd71, %p49;
	setp.eq.f32 	%p50, %f9, 0f00000000;
	selp.b32 	%r58, %r14, 0, %p46;
	or.b32  	%r59, %r58, 2146435072;
	selp.b32 	%r60, %r59, %r58, %p45;
	mov.b32 	%r61, 0;
	mov.b64 	%fd76, {%r61, %r60};
	selp.f64 	%fd87, %fd76, %fd75, %p50;
	add.f64 	%fd77, %fd27, 0d4000000000000000;
	{
	.reg .b32 %temp; 
	mov.b64 	{%temp, %r62}, %fd77;
	}
	and.b32  	%r63, %r62, 2146435072;
	setp.ne.s32 	%p51, %r63, 2146435072;
	@%p51 bra 	$L__BB3_27;
	setp.num.f32 	%p52, %f9, %f9;
	@%p52 bra 	$L__BB3_25;
	mov.f64 	%fd78, 0d4000000000000000;
	add.rn.f64 	%fd87, %fd27, %fd78;
	bra.uni 	$L__BB3_27;
$L__BB3_25:
	setp.neu.f64 	%p53, %fd28, 0d7FF0000000000000;
	@%p53 bra 	$L__BB3_27;
	setp.lt.s32 	%p54, %r14, 0;
	selp.b32 	%r64, %r6, %r5, %p1;
	selp.b32 	%r65, %r64, %r5, %p54;
	mov.b32 	%r66, 0;
	mov.b64 	%fd87, {%r66, %r65};
$L__BB3_27:
	ld.param.u64 	%rd15, [_Z23kernelgpuPairbGradient2IfEvPT_S1_S1_S1_S1_PiS2_S2_S2_S1_S1_S2_iiiiii_param_0];
	setp.eq.f32 	%p55, %f9, 0f3F800000;
	selp.f64 	%fd79, 0d3FF0000000000000, %fd87, %p55;
	sub.f64 	%fd80, %fd26, %fd79;
	cvt.f64.f32 	%fd81, %f1;
	mul.f64 	%fd82, %fd80, %fd81;
	cvt.rn.f32.f64 	%f13, %fd82;
	cvta.to.global.u64 	%rd10, %rd15;
	mul.wide.s32 	%rd11, %r67, 4;
	add.s64 	%rd12, %rd10, %rd11;
	st.global.f32 	[%rd12], %f13;
	mul.f32 	%f14, %f4, %f8;
	add.s64 	%rd14, %rd2, %rd8;
	st.global.f32 	[%rd14], %f14;
	mul.f32 	%f15, %f5, %f8;
	st.global.f32 	[%rd14+4], %f15;
	mul.f32 	%f16, %f6, %f8;
	st.global.f32 	[%rd14+8], %f16;
	add.s32 	%r67, %r67, %r7;
	setp.lt.s32 	%p56, %r67, %r16;
	@%p56 bra 	$L__BB3_2;
$L__BB3_28:
	ret;

}
.func  (.param .b64 func_retval0) __internal_accurate_pow(
	.param .b64 __internal_accurate_pow_param_0
)
{
	.reg .pred 	%p<8>;
	.reg .b32 	%r<49>;
	.reg .b32 	%f<3>;
	.reg .b64 	%fd<109>;

	ld.param.f64 	%fd10, [__internal_accurate_pow_param_0];
	{
	.reg .b32 %temp; 
	mov.b64 	{%temp, %r46}, %fd10;
	}
	{
	.reg .b32 %temp; 
	mov.b64 	{%r45, %temp}, %fd10;
	}
	shr.u32 	%r47, %r46, 20;
	setp.gt.u32 	%p1, %r46, 1048575;
	@%p1 bra 	$L__BB4_2;
	mul.f64 	%fd11, %fd10, 0d4350000000000000;
	{
	.reg .b32 %temp; 
	mov.b64 	{%temp, %r46}, %fd11;
	}
	{
	.reg .b32 %temp; 
	mov.b64 	{%r45, %temp}, %fd11;
	}
	shr.u32 	%r16, %r46, 20;
	add.s32 	%r47, %r16, -54;
$L__BB4_2:
	add.s32 	%r48, %r47, -1023;
	and.b32  	%r17, %r46, -2146435073;
	or.b32  	%r18, %r17, 1072693248;
	mov.b64 	%fd107, {%r45, %r18};
	setp.lt.u32 	%p2, %r18, 1073127583;
	@%p2 bra 	$L__BB4_4;
	{
	.reg .b32 %temp; 
	mov.b64 	{%r19, %temp}, %fd107;
	}
	{
	.reg .b32 %temp; 
	mov.b64 	{%temp, %r20}, %fd107;
	}
	add.s32 	%r21, %r20, -1048576;
	mov.b64 	%fd107, {%r19, %r21};
	add.s32 	%r48, %r47, -1022;
$L__BB4_4:
	add.f64 	%fd12, %fd107, 0dBFF0000000000000;
	add.f64 	%fd13, %fd107, 0d3FF0000000000000;
	rcp.approx.ftz.f64 	%fd14, %fd13;
	neg.f64 	%fd15, %fd13;
	fma.rn.f64 	%fd16, %fd15, %fd14, 0d3FF0000000000000;
	fma.rn.f64 	%fd17, %fd16, %fd16, %fd16;
	fma.rn.f64 	%fd18, %fd17, %fd14, %fd14;
	mul.f64 	%fd19, %fd12, %fd18;
	fma.rn.f64 	%fd20, %fd12, %fd18, %fd19;
	mul.f64 	%fd21, %fd20, %fd20;
	fma.rn.f64 	%fd22, %fd21, 0d3EB0F5FF7D2CAFE2, 0d3ED0F5D241AD3B5A;
	fma.rn.f64 	%fd23, %fd22, %fd21, 0d3EF3B20A75488A3F;
	fma.rn.f64 	%fd24, %fd23, %fd21, 0d3F1745CDE4FAECD5;
	fma.rn.f64 	%fd25, %fd24, %fd21, 0d3F3C71C7258A578B;
	fma.rn.f64 	%fd26, %fd25, %fd21, 0d3F6249249242B910;
	fma.rn.f64 	%fd27, %fd26, %fd21, 0d3F89999999999DFB;
	sub.f64 	%fd28, %fd12, %fd20;
	add.f64 	%fd29, %fd28, %fd28;
	neg.f64 	%fd30, %fd20;
	fma.rn.f64 	%fd31, %fd30, %fd12, %fd29;
	mul.f64 	%fd32, %fd18, %fd31;
	fma.rn.f64 	%fd33, %fd21, %fd27, 0d3FB5555555555555;
	mov.f64 	%fd34, 0d3FB5555555555555;
	sub.f64 	%fd35, %fd34, %fd33;
	fma.rn.f64 	%fd36, %fd21, %fd27, %fd35;
	add.f64 	%fd37, %fd36, 0dBC46A4CB00B9E7B0;
	add.f64 	%fd38, %fd33, %fd37;
	sub.f64 	%fd39, %fd33, %fd38;
	add.f64 	%fd40, %fd37, %fd39;
	mul.rn.f64 	%fd41, %fd20, %fd20;
	neg.f64 	%fd42, %fd41;
	fma.rn.f64 	%fd43, %fd20, %fd20, %fd42;
	{
	.reg .b32 %temp; 
	mov.b64 	{%r22, %temp}, %fd32;
	}
	{
	.reg .b32 %temp; 
	mov.b64 	{%temp, %r23}, %fd32;
	}
	add.s32 	%r24, %r23, 1048576;
	mov.b64 	%fd44, {%r22, %r24};
	fma.rn.f64 	%fd45, %fd20, %fd44, %fd43;
	mul.rn.f64 	%fd46, %fd41, %fd20;
	neg.f64 	%fd47, %fd46;
	fma.rn.f64 	%fd48, %fd41, %fd20, %fd47;
	fma.rn.f64 	%fd49, %fd41, %fd32, %fd48;
	fma.rn.f64 	%fd50, %fd45, %fd20, %fd49;
	mul.rn.f64 	%fd51, %fd38, %fd46;
	neg.f64 	%fd52, %fd51;
	fma.rn.f64 	%fd53, %fd38, %fd46, %fd52;
	fma.rn.f64 	%fd54, %fd38, %fd50, %fd53;
	fma.rn.f64 	%fd55, %fd40, %fd46, %fd54;
	add.f64 	%fd56, %fd51, %fd55;
	sub.f64 	%fd57, %fd51, %fd56;
	add.f64 	%fd58, %fd55, %fd57;
	add.f64 	%fd59, %fd20, %fd56;
	sub.f64 	%fd60, %fd20, %fd59;
	add.f64 	%fd61, %fd56, %fd60;
	add.f64 	%fd62, %fd58, %fd61;
	add.f64 	%fd63, %fd32, %fd62;
	add.f64 	%fd64, %fd59, %fd63;
	sub.f64 	%fd65, %fd59, %fd64;
	add.f64 	%fd66, %fd63, %fd65;
	xor.b32  	%r25, %r48, -2147483648;
	mov.b32 	%r26, 1127219200;
	mov.b64 	%fd67, {%r25, %r26};
	mov.b32 	%r27, -2147483648;
	mov.b64 	%fd68, {%r27, %r26};
	sub.f64 	%fd69, %fd67, %fd68;
	fma.rn.f64 	%fd70, %fd69, 0d3FE62E42FEFA39EF, %fd64;
	fma.rn.f64 	%fd71, %fd69, 0dBFE62E42FEFA39EF, %fd70;
	sub.f64 	%fd72, %fd71, %fd64;
	sub.f64 	%fd73, %fd66, %fd72;
	fma.rn.f64 	%fd74, %fd69, 0d3C7ABC9E3B39803F, %fd73;
	add.f64 	%fd75, %fd70, %fd74;
	sub.f64 	%fd76, %fd70, %fd75;
	add.f64 	%fd77, %fd74, %fd76;
	mov.f64 	%fd78, 0d4000000000000000;
	{
	.reg .b32 %temp; 
	mov.b64 	{%temp, %r28}, %fd78;
	}
	{
	.reg .b32 %temp; 
	mov.b64 	{%r29, %temp}, %fd78;
	}
	shl.b32 	%r30, %r28, 1;
	setp.gt.u32 	%p3, %r30, -33554433;
	and.b32  	%r31, %r28, -15728641;
	selp.b32 	%r32, %r31, %r28, %p3;
	mov.b64 	%fd79, {%r29, %r32};
	mul.rn.f64 	%fd80, %fd75, %fd79;
	neg.f64 	%fd81, %fd80;
	fma.rn.f64 	%fd82, %fd75, %fd79, %fd81;
	fma.rn.f64 	%fd83, %fd77, %fd79, %fd82;
	add.f64 	%fd4, %fd80, %fd83;
	sub.f64 	%fd84, %fd80, %fd4;
	add.f64 	%fd5, %fd83, %fd84;
	fma.rn.f64 	%fd85, %fd4, 0d3FF71547652B82FE, 0d4338000000000000;
	{
	.reg .b32 %temp; 
	mov.b64 	{%r13, %temp}, %fd85;
	}
	mov.f64 	%fd86, 0dC338000000000000;
	add.rn.f64 	%fd87, %fd85, %fd86;
	fma.rn.f64 	%fd88, %fd87, 0dBFE62E42FEFA39EF, %fd4;
	fma.rn.f64 	%fd89, %fd87, 0dBC7ABC9E3B39803F, %fd88;
	fma.rn.f64 	%fd90, %fd89, 0d3E5ADE1569CE2BDF, 0d3E928AF3FCA213EA;
	fma.rn.f64 	%fd91, %fd90, %fd89, 0d3EC71DEE62401315;
	fma.rn.f64 	%fd92, %fd91, %fd89, 0d3EFA01997C89EB71;
	fma.rn.f64 	%fd93, %fd92, %fd89, 0d3F2A01A014761F65;
	fma.rn.f64 	%fd94, %fd93, %fd89, 0d3F56C16C1852B7AF;
	fma.rn.f64 	%fd95, %fd94, %fd89, 0d3F81111111122322;
	fma.rn.f64 	%fd96, %fd95, %fd89, 0d3FA55555555502A1;
	fma.rn.f64 	%fd97, %fd96, %fd89, 0d3FC5555555555511;
	fma.rn.f64 	%fd98, %fd97, %fd89, 0d3FE000000000000B;
	fma.rn.f64 	%fd99, %fd98, %fd89, 0d3FF0000000000000;
	fma.rn.f64 	%fd100, %fd99, %fd89, 0d3FF0000000000000;
	{
	.reg .b32 %temp; 
	mov.b64 	{%r14, %temp}, %fd100;
	}
	{
	.reg .b32 %temp; 
	mov.b64 	{%temp, %r15}, %fd100;
	}
	shl.b32 	%r33, %r13, 20;
	add.s32 	%r34, %r33, %r15;
	mov.b64 	%fd108, {%r14, %r34};
	{
	.reg .b32 %temp; 
	mov.b64 	{%temp, %r35}, %fd4;
	}
	mov.b32 	%f2, %r35;
	abs.f32 	%f1, %f2;
	setp.lt.f32 	%p4, %f1, 0f4086232B;
	@%p4 bra 	$L__BB4_7;
	setp.lt.f64 	%p5, %fd4, 0d0000000000000000;
	add.f64 	%fd101, %fd4, 0d7FF0000000000000;
	selp.f64 	%fd108, 0d0000000000000000, %fd101, %p5;
	setp.geu.f32 	%p6, %f1, 0f40874800;
	@%p6 bra 	$L__BB4_7;
	shr.u32 	%r36, %r13, 31;
	add.s32 	%r37, %r13, %r36;
	shr.s32 	%r38, %r37, 1;
	shl.b32 	%r39, %r38, 20;
	add.s32 	%r40, %r15, %r39;
	mov.b64 	%fd102, {%r14, %r40};
	sub.s32 	%r41, %r13, %r38;
	shl.b32 	%r42, %r41, 20;
	add.s32 	%r43, %r42, 1072693248;
	mov.b32 	%r44, 0;
	mov.b64 	%fd103, {%r44, %r43};
	mul.f64 	%fd108, %fd103, %fd102;
$L__BB4_7:
	abs.f64 	%fd104, %fd108;
	setp.eq.f64 	%p7, %fd104, 0d7FF0000000000000;
	fma.rn.f64 	%fd105, %fd108, %fd5, %fd108;
	selp.f64 	%fd106, %fd108, %fd105, %p7;
	st.param.f64 	[func_retval0], %fd106;
	ret;

}


// ===== COMPILED SASS (sm_100) =====

	.target	sm_100

	.elftype	@"ET_EXEC"


//--------------------- .note.nv.tkinfo           --------------------------
	.section	.note.nv.tkinfo,"",@"SHT_NOTE"
	.sectionflags	@"SHF_NOTE_NV_TKINFO"
	.tkinfo
        /*0018*/ 	.word	0x00000002
        /*0030*/ 	.string	""
        /*0030*/ 	.string	"ptxas"
        /*0030*/ 	.string	"Cuda compilation tools, release 13.0, V13.0.88"
        /*0030*/ 	.string	"Build cuda_13.0.r13.0/compiler.36424714_0"
        /*0030*/ 	.string	"-arch sm_100 -m 64 "



//--------------------- .note.nv.cuinfo           --------------------------
	.section	.note.nv.cuinfo,"",@"SHT_NOTE"
	.sectionflags	@"SHF_NOTE_NV_CUINFO"
        /*0018*/ 	.short	0x0002
        /*001a*/ 	.short	0x0064
        /*001c*/ 	.short	0x0082
	.zero		2


//--------------------- .nv.info                  --------------------------
	.section	.nv.info,"",@"SHT_CUDA_INFO"
	.align	4


	//----- nvinfo : EIATTR_REGCOUNT
	.align		4
        /*0000*/ 	.byte	0x04, 0x2f
        /*0002*/ 	.short	(.L_1 - .L_0)
	.align		4
.L_0:
        /*0004*/ 	.word	index@(_Z23kernelgpuPairbGradient1IdEvPT_S1_S1_S1_S1_PiS2_S2_S2_S1_S1_S2_iiiiii)
        /*0008*/ 	.word	0x0000002e


	//----- nvinfo : EIATTR_FRAME_SIZE
	.align		4
.L_1:
        /*000c*/ 	.byte	0x04, 0x11
        /*000e*/ 	.short	(.L_3 - .L_2)
	.align		4
.L_2:
        /*0010*/ 	.word	index@($_Z23kernelgpuPairbGradient1IdEvPT_S1_S1_S1_S1_PiS2_S2_S2_S1_S1_S2_iiiiii$__internal_accurate_pow)
        /*0014*/ 	.word	0x00000000


	//----- nvinfo : EIATTR_FRAME_SIZE
	.align		4
.L_3:
        /*0018*/ 	.byte	0x04, 0x11
        /*001a*/ 	.short	(.L_5 - .L_4)
	.align		4
.L_4:
        /*001c*/ 	.word	index@($__internal_7_$__cuda_sm20_dsqrt_rn_f64_mediumpath_v1)
        /*0020*/ 	.word	0x00000000


	//----- nvinfo : EIATTR_FRAME_SIZE
	.align		4
.L_5:
        /*0024*/ 	.byte	0x04, 0x11
        /*0026*/ 	.short	(.L_7 - .L_6)
	.align		4
.L_6:
        /*0028*/ 	.word	index@($__internal_6_$__cuda_sm20_div_rn_f64_full)
        /*002c*/ 	.word	0x00000000


	//----- nvinfo : EIATTR_FRAME_SIZE
	.align		4
.L_7:
        /*0030*/ 	.byte	0x04, 0x11
        /*0032*/ 	.short	(.L_9 - .L_8)
	.align		4
.L_8:
        /*0034*/ 	.word	index@(_Z23kernelgpuPairbGradient1IdEvPT_S1_S1_S1_S1_PiS2_S2_S2_S1_S1_S2_iiiiii)
        /*0038*/ 	.word	0x00000000


	//----- nvinfo : EIATTR_REGCOUNT
	.align		4
.L_9:
        /*003c*/ 	.byte	0x04, 0x2f
        /*003e*/ 	.short	(.L_11 - .L_10)
	.align		4
.L_10:
        /*0040*/ 	.word	index@(_Z23kernelgpuPairbGradient2IdEvPT_S1_S1_S1_S1_PiS2_S2_S2_S1_S1_S2_iiiiii)
        /*0044*/ 	.word	0x00000027


	//----- nvinfo : EIATTR_FRAME_SIZE
	.align		4
.L_11:
        /*0048*/ 	.byte	0x04, 0x11
        /*004a*/ 	.short	(.L_13 - .L_12)
	.align		4
.L_12:
        /*004c*/ 	.word	index@($_Z23kernelgpuPairbGradient2IdEvPT_S1_S1_S1_S1_PiS2_S2_S2_S1_S1_S2_iiiiii$__internal_accurate_pow)
        /*0050*/ 	.word	0x00000000


	//----- nvinfo : EIATTR_FRAME_SIZE
	.align		4
.L_13:
        /*0054*/ 	.byte	0x04, 0x11
        /*0056*/ 	.short	(.L_15 - .L_14)
	.align		4
.L_14:
        /*0058*/ 	.word	index@($__internal_5_$__cuda_sm20_dsqrt_rn_f64_mediumpath_v1)
        /*005c*/ 	.word	0x00000000


	//----- nvinfo : EIATTR_FRAME_SIZE
	.align		4
.L_15:
        /*0060*/ 	.byte	0x04, 0x11
        /*0062*/ 	.short	(.L_17 - .L_16)
	.align		4
.L_16:
        /*0064*/ 	.word	index@($__internal_4_$__cuda_sm20_div_rn_f64_full)
        /*0068*/ 	.word	0x00000000


	//----- nvinfo : EIATTR_FRAME_SIZE
	.align		4
.L_17:
        /*006c*/ 	.byte	0x04, 0x11
        /*006e*/ 	.short	(.L_19 - .L_18)
	.align		4
.L_18:
        /*0070*/ 	.word	index@(_Z23kernelgpuPairbGradient2IdEvPT_S1_S1_S1_S1_PiS2_S2_S2_S1_S1_S2_iiiiii)
        /*0074*/ 	.word	0x00000000


	//----- nvinfo : EIATTR_REGCOUNT
	.align		4
.L_19:
        /*0078*/ 	.byte	0x04, 0x2f
        /*007a*/ 	.short	(.L_21 - .L_20)
	.align		4
.L_20:
        /*007c*/ 	.word	index@(_Z23kernelgpuPairbGradient1IfEvPT_S1_S1_S1_S1_PiS2_S2_S2_S1_S1_S2_iiiiii)
        /*0080*/ 	.word	0x0000002a


	//----- nvinfo : EIATTR_FRAME_SIZE
	.align		4
.L_21:
        /*0084*/ 	.byte	0x04, 0x11
        /*0086*/ 	.short	(.L_23 - .L_22)
	.align		4
.L_22:
        /*0088*/ 	.word	index@($_Z23kernelgpuPairbGradient1IfEvPT_S1_S1_S1_S1_PiS2_S2_S2_S1_S1_S2_iiiiii$__internal_accurate_pow)
        /*008c*/ 	.word	0x00000000


	//----- nvinfo : EIATTR_FRAME_SIZE
	.align		4
.L_23:
        /*0090*/ 	.byte	0x04, 0x11
        /*0092*/ 	.short	(.L_25 - .L_24)
	.align		4
.L_24:
        /*0094*/ 	.word	index@($__internal_3_$__cuda_sm3x_div_rn_noftz_f32_slowpath)
        /*0098*/ 	.word	0x00000000


	//----- nvinfo : EIATTR_FRAME_SIZE
	.align		4
.L_25:
        /*009c*/ 	.byte	0x04, 0x11
        /*009e*/ 	.short	(.L_27 - .L_26)
	.align		4
.L_26:
        /*00a0*/ 	.word	index@($__internal_2_$__cuda_sm20_dsqrt_rn_f64_mediumpath_v1)
        /*00a4*/ 	.word	0x00000000


	//----- nvinfo : EIATTR_FRAME_SIZE
	.align		4
.L_27:
        /*00a8*/ 	.byte	0x04, 0x11
        /*00aa*/ 	.short	(.L_29 - .L_28)
	.align		4
.L_28:
        /*00ac*/ 	.word	index@(_Z23kernelgpuPairbGradient1IfEvPT_S1_S1_S1_S1_PiS2_S2_S2_S1_S1_S2_iiiiii)
        /*00b0*/ 	.word	0x00000000


	//----- nvinfo : EIATTR_REGCOUNT
	.align		4
.L_29:
        /*00b4*/ 	.byte	0x04, 0x2f
        /*00b6*/ 	.short	(.L_31 - .L_30)
	.align		4
.L_30:
        /*00b8*/ 	.word	index@(_Z23kernelgpuPairbGradient2IfEvPT_S1_S1_S1_S1_PiS2_S2_S2_S1_S1_S2_iiiiii)
        /*00bc*/ 	.word	0x0000002a


	//----- nvinfo : EIATTR_FRAME_SIZE
	.align		4
.L_31:
        /*00c0*/ 	.byte	0x04, 0x11
        /*00c2*/ 	.short	(.L_33 - .L_32)
	.align		4
.L_32:
        /*00c4*/ 	.word	index@($_Z23kernelgpuPairbGradient2IfEvPT_S1_S1_S1_S1_PiS2_S2_S2_S1_S1_S2_iiiiii$__internal_accurate_pow)
        /*00c8*/ 	.word	0x00000000


	//----- nvinfo : EIATTR_FRAME_SIZE
	.align		4
.L_33:
        /*00cc*/ 	.byte	0x04, 0x11
        /*00ce*/ 	.short	(.L_35 - .L_34)
	.align		4
.L_34:
        /*00d0*/ 	.word	index@($__internal_1_$__cuda_sm3x_div_rn_noftz_f32_slowpath)
        /*00d4*/ 	.word	0x00000000


	//----- nvinfo : EIATTR_FRAME_SIZE
	.align		4
.L_35:
        /*00d8*/ 	.byte	0x04, 0x11
        /*00da*/ 	.short	(.L_37 - .L_36)
	.align		4
.L_36:
        /*00dc*/ 	.word	index@($__internal_0_$__cuda_sm20_dsqrt_rn_f64_mediumpath_v1)
        /*00e0*/ 	.word	0x00000000


	//----- nvinfo : EIATTR_FRAME_SIZE
	.align		4
.L_37:
        /*00e4*/ 	.byte	0x04, 0x11
        /*00e6*/ 	.short	(.L_39 - .L_38)
	.align		4
.L_38:
        /*00e8*/ 	.word	index@(_Z23kernelgpuPairbGradient2IfEvPT_S1_S1_S1_S1_PiS2_S2_S2_S1_S1_S2_iiiiii)
        /*00ec*/ 	.word	0x00000000


	//----- nvinfo : EIATTR_MIN_STACK_SIZE
	.align		4
.L_39:
        /*00f0*/ 	.byte	0x04, 0x12
        /*00f2*/ 	.short	(.L_41 - .L_40)
	.align		4
.L_40:
        /*00f4*/ 	.word	index@(_Z23kernelgpuPairbGradient2IfEvPT_S1_S1_S1_S1_PiS2_S2_S2_S1_S1_S2_iiiiii)
        /*00f8*/ 	.word	0x00000000


	//----- nvinfo : EIATTR_MIN_STACK_SIZE
	.align		4
.L_41:
        /*00fc*/ 	.byte	0x04, 0x12
        /*00fe*/ 	.short	(.L_43 - .L_42)
	.align		4
.L_42:
        /*0100*/ 	.word	index@(_Z23kernelgpuPairbGradient1IfEvPT_S1_S1_S1_S1_PiS2_S2_S2_S1_S1_S2_iiiiii)
        /*0104*/ 	.word	0x00000000


	//----- nvinfo : EIATTR_MIN_STACK_SIZE
	.align		4
.L_43:
        /*0108*/ 	.byte	0x04, 0x12
        /*010a*/ 	.short	(.L_45 - .L_44)
	.align		4
.L_44:
        /*010c*/ 	.word	index@(_Z23kernelgpuPairbGradient2IdEvPT_S1_S1_S1_S1_PiS2_S2_S2_S1_S1_S2_iiiiii)
        /*0110*/ 	.word	0x00000000


	//----- nvinfo : EIATTR_MIN_STACK_SIZE
	.align		4
.L_45:
        /*0114*/ 	.byte	0x04, 0x12
        /*0116*/ 	.short	(.L_47 - .L_46)
	.align		4
.L_46:
        /*0118*/ 	.word	index@(_Z23kernelgpuPairbGradient1IdEvPT_S1_S1_S1_S1_PiS2_S2_S2_S1_S1_S2_iiiiii)
        /*011c*/ 	.word	0x00000000
.L_47:


//--------------------- .nv.compat                --------------------------
	.section	.nv.compat,"",@"SHT_CUDA_COMPAT_INFO"
	.align	4
        /*0000*/ 	.byte	0x02, 0x09, 0x00, 0x00, 0x02, 0x02, 0x01, 0x00, 0x02, 0x05, 0x05, 0x00, 0x03, 0x07, 0x01, 0x01
        /*0010*/ 	.byte	0x02, 0x03, 0x00, 0x00, 0x02, 0x06, 0x01, 0x00, 0x04, 0x0b, 0x08, 0x00, 0x01, 0x00, 0x00, 0x00
        /*0020*/ 	.byte	0x00, 0x00, 0x00, 0x00


//--------------------- .nv.info._Z23kernelgpuPairbGradient2IfEvPT_S1_S1_S1_S1_PiS2_S2_S2_S1_S1_S2_iiiiii --------------------------
	.section	.nv.info._Z23kernelgpuPairbGradient2IfEvPT_S1_S1_S1_S1_PiS2_S2_S2_S1_S1_S2_iiiiii,"",@"SHT_CUDA_INFO"
	.sectionflags	@""
	.align	4


	//----- nvinfo : EIATTR_CUDA_API_VERSION
	.align		4
        /*0000*/ 	.byte	0x04, 0x37
        /*0002*/ 	.short	(.L_49 - .L_48)
.L_48:
        /*0004*/ 	.word	0x00000082


	//----- nvinfo : EIATTR_KPARAM_INFO
	.align		4
.L_49:
        /*0008*/ 	.byte	0x04, 0x17
        /*000a*/ 	.short	(.L_51 - .L_50)
.L_50:
        /*000c*/ 	.word	0x00000000
        /*0010*/ 	.short	0x0011
        /*0012*/ 	.short	0x0074
        /*0014*/ 	.byte	0x00, 0xf0, 0x11, 0x00


	//----- nvinfo : EIATTR_KPARAM_INFO
	.align		4
.L_51:
        /*0018*/ 	.byte	0x04, 0x17
        /*001a*/ 	.short	(.L_53 - .L_52)
.L_52:
        /*001c*/ 	.word	0x00000000
        /*0020*/ 	.short	0x0010
        /*0022*/ 	.short	0x0070
        /*0024*/ 	.byte	0x00, 0xf0, 0x11, 0x00


	//----- nvinfo : EIATTR_KPARAM_INFO
	.align		4
.L_53:
        /*0028*/ 	.byte	0x04, 0x17
        /*002a*/ 	.short	(.L_55 - .L_54)
.L_54:
        /*002c*/ 	.word	0x00000000
        /*0030*/ 	.short	0x000f
        /*0032*/ 	.short	0x006c
        /*0034*/ 	.byte	0x00, 0xf0, 0x11, 0x00


	//----- nvinfo : EIATTR_KPARAM_INFO
	.align		4
.L_55:
        /*0038*/ 	.byte	0x04, 0x17
        /*003a*/ 	.short	(.L_57 - .L_56)
.L_56:
        /*003c*/ 	.word	0x00000000
        /*0040*/ 	.short	0x000e
        /*0042*/ 	.short	0x0068
        /*0044*/ 	.byte	0x00, 0xf0, 0x11, 0x00


	//----- nvinfo : EIATTR_KPARAM_INFO
	.align		4
.L_57:
        /*0048*/ 	.byte	0x04, 0x17
        /*004a*/ 	.short	(.L_59 - .L_58)
.L_58:
        /*004c*/ 	.word	0x00000000
        /*0050*/ 	.short	0x000d
        /*0052*/ 	.short	0x0064
        /*0054*/ 	.byte	0x00, 0xf0, 0x11, 0x00


	//----- nvinfo : EIATTR_KPARAM_INFO
	.align		4
.L_59:
        /*0058*/ 	.byte	0x04, 0x17
        /*005a*/ 	.short	(.L_61 - .L_60)
.L_60:
        /*005c*/ 	.word	0x00000000
        /*0060*/ 	.short	0x000c
        /*0062*/ 	.short	0x0060
        /*0064*/ 	.byte	0x00, 0xf0, 0x11, 0x00


	//----- nvinfo : EIATTR_KPARAM_INFO
	.align		4
.L_61:
        /*0068*/ 	.byte	0x04, 0x17
        /*006a*/ 	.short	(.L_63 - .L_62)
.L_62:
        /*006c*/ 	.word	0x00000000
        /*0070*/ 	.short	0x000b
        /*0072*/ 	.short	0x0058
        /*0074*/ 	.byte	0x00, 0xf5, 0x21, 0x00


	//----- nvinfo : EIATTR_KPARAM_INFO
	.align		4
.L_63:
        /*0078*/ 	.byte	0x04, 0x17
        /*007a*/ 	.short	(.L_65 - .L_64)
.L_64:
        /*007c*/ 	.word	0x00000000
        /*0080*/ 	.short	0x000a
        /*0082*/ 	.short	0x0050
        /*0084*/ 	.byte	0x00, 0xf5, 0x21, 0x00


	//----- nvinfo : EIATTR_KPARAM_INFO
	.align		4
.L_65:
        /*0088*/ 	.byte	0x04, 0x17
        /*008a*/ 	.short	(.L_67 - .L_66)
.L_66:
        /*008c*/ 	.word	0x00000000
        /*0090*/ 	.short	0x0009
        /*0092*/ 	.short	0x0048
        /*0094*/ 	.byte	0x00, 0xf5, 0x21, 0x00


	//----- nvinfo : EIATTR_KPARAM_INFO
	.align		4
.L_67:
        /*0098*/ 	.byte	0x04, 0x17
        /*009a*/ 	.short	(.L_69 - .L_68)
.L_68:
        /*009c*/ 	.word	0x00000000
        /*00a0*/ 	.short	0x0008
        /*00a2*/ 	.short	0x0040
        /*00a4*/ 	.byte	0x00, 0xf5, 0x21, 0x00


	//----- nvinfo : EIATTR_KPARAM_INFO
	.align		4
.L_69:
        /*00a8*/ 	.byte	0x04, 0x17
        /*00aa*/ 	.short	(.L_71 - .L_70)
.L_70:
        /*00ac*/ 	.word	0x00000000
        /*00b0*/ 	.short	0x0007
        /*00b2*/ 	.short	0x0038
        /*00b4*/ 	.byte	0x00, 0xf5, 0x21, 0x00


	//----- nvinfo : EIATTR_KPARAM_INFO
	.align		4
.L_71:
        /*00b8*/ 	.byte	0x04, 0x17
        /*00ba*/ 	.short	(.L_73 - .L_72)
.L_72:
        /*00bc*/ 	.word	0x00000000
        /*00c0*/ 	.short	0x0006
        /*00c2*/ 	.short	0x0030
        /*00c4*/ 	.byte	0x00, 0xf5, 0x21, 0x00


	//----- nvinfo : EIATTR_KPARAM_INFO
	.align		4
.L_73:
        /*00c8*/ 	.byte	0x04, 0x17
        /*00ca*/ 	.short	(.L_75 - .L_74)
.L_74:
        /*00cc*/ 	.word	0x00000000
        /*00d0*/ 	.short	0x0005
        /*00d2*/ 	.short	0x0028
        /*00d4*/ 	.byte	0x00, 0xf5, 0x21, 0x00


	//----- nvinfo : EIATTR_KPARAM_INFO
	.align		4
.L_75:
        /*00d8*/ 	.byte	0x04, 0x17
        /*00da*/ 	.short	(.L_77 - .L_76)
.L_76:
        /*00dc*/ 	.word	0x00000000
        /*00e0*/ 	.short	0x0004
        /*00e2*/ 	.short	0x0020
        /*00e4*/ 	.byte	0x00, 0xf5, 0x21, 0x00


	//----- nvinfo : EIATTR_KPARAM_INFO
	.align		4
.L_77:
        /*00e8*/ 	.byte	0x04, 0x17
        /*00ea*/ 	.short	(.L_79 - .L_78)
.L_78:
        /*00ec*/ 	.word	0x00000000
        /*00f0*/ 	.short	0x0003
        /*00f2*/ 	.short	0x0018
        /*00f4*/ 	.byte	0x00, 0xf5, 0x21, 0x00


	//----- nvinfo : EIATTR_KPARAM_INFO
	.align		4
.L_79:
        /*00f8*/ 	.byte	0x04, 0x17
        /*00fa*/ 	.short	(.L_81 - .L_80)
.L_80:
        /*00fc*/ 	.word	0x00000000
        /*0100*/ 	.short	0x0002
        /*0102*/ 	.short	0x0010
        /*0104*/ 	.byte	0x00, 0xf5, 0x21, 0x00


	//----- nvinfo : EIATTR_KPARAM_INFO
	.align		4
.L_81:
        /*0108*/ 	.byte	0x04, 0x17
        /*010a*/ 	.short	(.L_83 - .L_82)
.L_82:
        /*010c*/ 	.word	0x00000000
        /*0110*/ 	.short	0x0001
        /*0112*/ 	.short	0x0008
        /*0114*/ 	.byte	0x00, 0xf5, 0x21, 0x00


	//----- nvinfo : EIATTR_KPARAM_INFO
	.align		4
.L_83:
        /*0118*/ 	.byte	0x04, 0x17
        /*011a*/ 	.short	(.L_85 - .L_84)
.L_84:
        /*011c*/ 	.word	0x00000000
        /*0120*/ 	.short	0x0000
        /*0122*/ 	.short	0x0000
        /*0124*/ 	.byte	0x00, 0xf5, 0x21, 0x00


	//----- nvinfo : EIATTR_SPARSE_MMA_MASK
	.align		4
.L_85:
        /*0128*/ 	.byte	0x03, 0x50
        /*012a*/ 	.short	0x0000


	//----- nvinfo : EIATTR_MAXREG_COUNT
	.align		4
        /*012c*/ 	.byte	0x03, 0x1b
        /*012e*/ 	.short	0x00ff


	//----- nvinfo : EIATTR_MERCURY_ISA_VERSION
	.align		4
        /*0130*/ 	.byte	0x03, 0x5f
        /*0132*/ 	.short	0x0101


	//----- nvinfo : EIATTR_VRC_CTA_INIT_COUNT
	.align		4
        /*0134*/ 	.byte	0x02, 0x4a
	.zero		1
	.zero		1


	//----- nvinfo : EIATTR_EXIT_INSTR_OFFSETS
	.align		4
        /*0138*/ 	.byte	0x04, 0x1c
        /*013a*/ 	.short	(.L_87 - .L_86)


	//   ....[0]....
.L_86:
        /*013c*/ 	.word	0x00000080


	//   ....[1]....
        /*0140*/ 	.word	0x00000ce0


	//----- nvinfo : EIATTR_CRS_STACK_SIZE
	.align		4
.L_87:
        /*0144*/ 	.byte	0x04, 0x1e
        /*0146*/ 	.short	(.L_89 - .L_88)
.L_88:
        /*0148*/ 	.word	0x00000000


	//----- nvinfo : EIATTR_CBANK_PARAM_SIZE
	.align		4
.L_89:
        /*014c*/ 	.byte	0x03, 0x19
        /*014e*/ 	.short	0x0078


	//----- nvinfo : EIATTR_PARAM_CBANK
	.align		4
        /*0150*/ 	.byte	0x04, 0x0a
        /*0152*/ 	.short	(.L_91 - .L_90)
	.align		4
.L_90:
        /*0154*/ 	.word	index@(.nv.constant0._Z23kernelgpuPairbGradient2IfEvPT_S1_S1_S1_S1_PiS2_S2_S2_S1_S1_S2_iiiiii)
        /*0158*/ 	.short	0x0380
        /*015a*/ 	.short	0x0078


	//----- nvinfo : EIATTR_SW_WAR
	.align		4
.L_91:
        /*015c*/ 	.byte	0x04, 0x36
        /*015e*/ 	.short	(.L_93 - .L_92)
.L_92:
        /*0160*/ 	.word	0x00000008
.L_93:


//--------------------- .nv.info._Z23kernelgpuPairbGradient1IfEvPT_S1_S1_S1_S1_PiS2_S2_S2_S1_S1_S2_iiiiii --------------------------
	.section	.nv.info._Z23kernelgpuPairbGradient1IfEvPT_S1_S1_S1_S1_PiS2_S2_S2_S1_S1_S2_iiiiii,"",@"SHT_CUDA_INFO"
	.sectionflags	@""
	.align	4


	//----- nvinfo : EIATTR_CUDA_API_VERSION
	.align		4
        /*0000*/ 	.byte	0x04, 0x37
        /*0002*/ 	.short	(.L_95 - .L_94)
.L_94:
        /*0004*/ 	.word	0x00000082


	//----- nvinfo : EIATTR_KPARAM_INFO
	.align		4
.L_95:
        /*0008*/ 	.byte	0x04, 0x17
        /*000a*/ 	.short	(.L_97 - .L_96)
.L_96:
        /*000c*/ 	.word	0x00000000
        /*0010*/ 	.short	0x0011
        /*0012*/ 	.short	0x0074
        /*0014*/ 	.byte	0x00, 0xf0, 0x11, 0x00


	//----- nvinfo : EIATTR_KPARAM_INFO
	.align		4
.L_97:
        /*0018*/ 	.byte	0x04, 0x17
        /*001a*/ 	.short	(.L_99 - .L_98)
.L_98:
        /*001c*/ 	.word	0x00000000
        /*0020*/ 	.short	0x0010
        /*0022*/ 	.short	0x0070
        /*0024*/ 	.byte	0x00, 0xf0, 0x11, 0x00


	//----- nvinfo : EIATTR_KPARAM_INFO
	.align		4
.L_99:
        /*0028*/ 	.byte	0x04, 0x17
        /*002a*/ 	.short	(.L_101 - .L_100)
.L_100:
        /*002c*/ 	.word	0x00000000
        /*0030*/ 	.short	0x000f
        /*0032*/ 	.short	0x006c
        /*0034*/ 	.byte	0x00, 0xf0, 0x11, 0x00


	//----- nvinfo : EIATTR_KPARAM_INFO
	.align		4
.L_101:
        /*0038*/ 	.byte	0x04, 0x17
        /*003a*/ 	.short	(.L_103 - .L_102)
.L_102:
        /*003c*/ 	.word	0x00000000
        /*0040*/ 	.short	0x000e
        /*0042*/ 	.short	0x0068
        /*0044*/ 	.byte	0x00, 0xf0, 0x11, 0x00


	//----- nvinfo : EIATTR_KPARAM_INFO
	.align		4
.L_103:
        /*0048*/ 	.byte	0x04, 0x17
        /*004a*/ 	.short	(.L_105 - .L_104)
.L_104:
        /*004c*/ 	.word	0x00000000
        /*0050*/ 	.short	0x000d
        /*0052*/ 	.short	0x0064
        /*0054*/ 	.byte	0x00, 0xf0, 0x11, 0x00


	//----- nvinfo : EIATTR_KPARAM_INFO
	.align		4
.L_105:
        /*0058*/ 	.byte	0x04, 0x17
        /*005a*/ 	.short	(.L_107 - .L_106)
.L_106:
        /*005c*/ 	.word	0x00000000
        /*0060*/ 	.short	0x000c
        /*0062*/ 	.short	0x0060
        /*0064*/ 	.byte	0x00, 0xf0, 0x11, 0x00


	//----- nvinfo : EIATTR_KPARAM_INFO
	.align		4
.L_107:
        /*0068*/ 	.byte	0x04, 0x17
        /*006a*/ 	.short	(.L_109 - .L_108)
.L_108:
        /*006c*/ 	.word	0x00000000
        /*0070*/ 	.short	0x000b
        /*0072*/ 	.short	0x0058
        /*0074*/ 	.byte	0x00, 0xf5, 0x21, 0x00


	//----- nvinfo : EIATTR_KPARAM_INFO
	.align		4
.L_109:
        /*0078*/ 	.byte	0x04, 0x17
        /*007a*/ 	.short	(.L_111 - .L_110)
.L_110:
        /*007c*/ 	.word	0x00000000
        /*0080*/ 	.short	0x000a
        /*0082*/ 	.short	0x0050
        /*0084*/ 	.byte	0x00, 0xf5, 0x21, 0x00


	//----- nvinfo : EIATTR_KPARAM_INFO
	.align		4
.L_111:
        /*0088*/ 	.byte	0x04, 0x17
        /*008a*/ 	.short	(.L_113 - .L_112)
.L_112:
        /*008c*/ 	.word	0x00000000
        /*0090*/ 	.short	0x0009
        /*0092*/ 	.short	0x0048
        /*0094*/ 	.byte	0x00, 0xf5, 0x21, 0x00


	//----- nvinfo : EIATTR_KPARAM_INFO
	.align		4
.L_113:
        /*0098*/ 	.byte	0x04, 0x17
        /*009a*/ 	.short	(.L_115 - .L_114)
.L_114:
        /*009c*/ 	.word	0x00000000
        /*00a0*/ 	.short	0x0008
        /*00a2*/ 	.short	0x0040
        /*00a4*/ 	.byte	0x00, 0xf5, 0x21, 0x00


	//----- nvinfo : EIATTR_KPARAM_INFO
	.align		4
.L_115:
        /*00a8*/ 	.byte	0x04, 0x17
        /*00aa*/ 	.short	(.L_117 - .L_116)
.L_116:
        /*00ac*/ 	.word	0x00000000
        /*00b0*/ 	.short	0x0007
        /*00b2*/ 	.short	0x0038
        /*00b4*/ 	.byte	0x00, 0xf5, 0x21, 0x00


	//----- nvinfo : EIATTR_KPARAM_INFO
	.align		4
.L_117:
        /*00b8*/ 	.byte	0x04, 0x17
        /*00ba*/ 	.short	(.L_119 - .L_118)
.L_118:
        /*00bc*/ 	.word	0x00000000
        /*00c0*/ 	.short	0x0006
        /*00c2*/ 	.short	0x0030
        /*00c4*/ 	.byte	0x00, 0xf5, 0x21, 0x00


	//----- nvinfo : EIATTR_KPARAM_INFO
	.align		4
.L_119:
        /*00c8*/ 	.byte	0x04, 0x17
        /*00ca*/ 	.short	(.L_121 - .L_120)
.L_120:
        /*00cc*/ 	.word	0x00000000
        /*00d0*/ 	.short	0x0005
        /*00d2*/ 	.short	0x0028
        /*00d4*/ 	.byte	0x00, 0xf5, 0x21, 0x00


	//----- nvinfo : EIATTR_KPARAM_INFO
	.align		4
.L_121:
        /*00d8*/ 	.byte	0x04, 0x17
        /*00da*/ 	.short	(.L_123 - .L_122)
.L_122:
        /*00dc*/ 	.word	0x00000000
        /*00e0*/ 	.short	0x0004
        /*00e2*/ 	.short	0x0020
        /*00e4*/ 	.byte	0x00, 0xf5, 0x21, 0x00


	//----- nvinfo : EIATTR_KPARAM_INFO
	.align		4
.L_123:
        /*00e8*/ 	.byte	0x04, 0x17
        /*00ea*/ 	.short	(.L_125 - .L_124)
.L_124:
        /*00ec*/ 	.word	0x00000000
        /*00f0*/ 	.short	0x0003
        /*00f2*/ 	.short	0x0018
        /*00f4*/ 	.byte	0x00, 0xf5, 0x21, 0x00


	//----- nvinfo : EIATTR_KPARAM_INFO
	.align		4
.L_125:
        /*00f8*/ 	.byte	0x04, 0x17
        /*00fa*/ 	.short	(.L_127 - .L_126)
.L_126:
        /*00fc*/ 	.word	0x00000000
        /*0100*/ 	.short	0x0002
        /*0102*/ 	.short	0x0010
        /*0104*/ 	.byte	0x00, 0xf5, 0x21, 0x00


	//----- nvinfo : EIATTR_KPARAM_INFO
	.align		4
.L_127:
        /*0108*/ 	.byte	0x04, 0x17
        /*010a*/ 	.short	(.L_129 - .L_128)
.L_128:
        /*010c*/ 	.word	0x00000000
        /*0110*/ 	.short	0x0001
        /*0112*/ 	.short	0x0008
        /*0114*/ 	.byte	0x00, 0xf5, 0x21, 0x00


	//----- nvinfo : EIATTR_KPARAM_INFO
	.align		4
.L_129:
        /*0118*/ 	.byte	0x04, 0x17
        /*011a*/ 	.short	(.L_131 - .L_130)
.L_130:
        /*011c*/ 	.word	0x00000000
        /*0120*/ 	.short	0x0000
        /*0122*/ 	.short	0x0000
        /*0124*/ 	.byte	0x00, 0xf5, 0x21, 0x00


	//----- nvinfo : EIATTR_SPARSE_MMA_MASK
	.align		4
.L_131:
        /*0128*/ 	.byte	0x03, 0x50
        /*012a*/ 	.short	0x0000


	//----- nvinfo : EIATTR_MAXREG_COUNT
	.align		4
        /*012c*/ 	.byte	0x03, 0x1b
        /*012e*/ 	.short	0x00ff


	//----- nvinfo : EIATTR_MERCURY_ISA_VERSION
	.align		4
        /*0130*/ 	.byte	0x03, 0x5f
        /*0132*/ 	.short	0x0101


	//----- nvinfo : EIATTR_VRC_CTA_INIT_COUNT
	.align		4
        /*0134*/ 	.byte	0x02, 0x4a
	.zero		1
	.zero		1


	//----- nvinfo : EIATTR_EXIT_INSTR_OFFSETS
	.align		4
        /*0138*/ 	.byte	0x04, 0x1c
        /*013a*/ 	.short	(.L_133 - .L_132)


	//   ....[0]....
.L_132:
        /*013c*/ 	.word	0x00000080


	//   ....[1]....
        /*0140*/ 	.word	0x00000a30


	//----- nvinfo : EIATTR_CRS_STACK_SIZE
	.align		4
.L_133:
        /*0144*/ 	.byte	0x04, 0x1e
        /*0146*/ 	.short	(.L_135 - .L_134)
.L_134:
        /*0148*/ 	.word	0x00000000


	//----- nvinfo : EIATTR_CBANK_PARAM_SIZE
	.align		4
.L_135:
        /*014c*/ 	.byte	0x03, 0x19
        /*014e*/ 	.short	0x0078


	//----- nvinfo : EIATTR_PARAM_CBANK
	.align		4
        /*0150*/ 	.byte	0x04, 0x0a
        /*0152*/ 	.short	(.L_137 - .L_136)
	.align		4
.L_136:
        /*0154*/ 	.word	index@(.nv.constant0._Z23kernelgpuPairbGradient1IfEvPT_S1_S1_S1_S1_PiS2_S2_S2_S1_S1_S2_iiiiii)
        /*0158*/ 	.short	0x0380
        /*015a*/ 	.short	0x0078


	//----- nvinfo : EIATTR_SW_WAR
	.align		4
.L_137:
        /*015c*/ 	.byte	0x04, 0x36
        /*015e*/ 	.short	(.L_139 - .L_138)
.L_138:
        /*0160*/ 	.word	0x00000008
.L_139:


//--------------------- .nv.info._Z23kernelgpuPairbGradient2IdEvPT_S1_S1_S1_S1_PiS2_S2_S2_S1_S1_S2_iiiiii --------------------------
	.section	.nv.info._Z23kernelgpuPairbGradient2IdEvPT_S1_S1_S1_S1_PiS2_S2_S2_S1_S1_S2_iiiiii,"",@"SHT_CUDA_INFO"
	.sectionflags	@""
	.align	4


	//----- nvinfo : EIATTR_CUDA_API_VERSION
	.align		4
        /*0000*/ 	.byte	0x04, 0x37
        /*0002*/ 	.short	(.L_141 - .L_140)
.L_140:
        /*0004*/ 	.word	0x00000082


	//----- nvinfo : EIATTR_KPARAM_INFO
	.align		4
.L_141:
        /*0008*/ 	.byte	0x04, 0x17
        /*000a*/ 	.short	(.L_143 - .L_142)
.L_142:
        /*000c*/ 	.word	0x00000000
        /*0010*/ 	.short	0x0011
        /*0012*/ 	.short	0x0074
        /*0014*/ 	.byte	0x00, 0xf0, 0x11, 0x00


	//----- nvinfo : EIATTR_KPARAM_INFO
	.align		4
.L_143:
        /*0018*/ 	.byte	0x04, 0x17
        /*001a*/ 	.short	(.L_145 - .L_144)
.L_144:
        /*001c*/ 	.word	0x00000000
        /*0020*/ 	.short	0x0010
        /*0022*/ 	.short	0x0070
        /*0024*/ 	.byte	0x00, 0xf0, 0x11, 0x00


	//----- nvinfo : EIATTR_KPARAM_INFO
	.align		4
.L_145:
        /*0028*/ 	.byte	0x04, 0x17
        /*002a*/ 	.short	(.L_147 - .L_146)
.L_146:
        /*002c*/ 	.word	0x00000000
        /*0030*/ 	.short	0x000f
        /*0032*/ 	.short	0x006c
        /*0034*/ 	.byte	0x00, 0xf0, 0x11, 0x00


	//----- nvinfo : EIATTR_KPARAM_INFO
	.align		4
.L_147:
        /*0038*/ 	.byte	0x04, 0x17
        /*003a*/ 	.short	(.L_149 - .L_148)
.L_148:
        /*003c*/ 	.word	0x00000000
        /*0040*/ 	.short	0x000e
        /*0042*/ 	.short	0x0068
        /*0044*/ 	.byte	0x00, 0xf0, 0x11, 0x00


	//----- nvinfo : EIATTR_KPARAM_INFO
	.align		4
.L_149:
        /*0048*/ 	.byte	0x04, 0x17
        /*004a*/ 	.short	(.L_151 - .L_150)
.L_150:
        /*004c*/ 	.word	0x00000000
        /*0050*/ 	.short	0x000d
        /*0052*/ 	.short	0x0064
        /*0054*/ 	.byte	0x00, 0xf0, 0x11, 0x00


	//----- nvinfo : EIATTR_KPARAM_INFO
	.align		4
.L_151:
        /*0058*/ 	.byte	0x04, 0x17
        /*005a*/ 	.short	(.L_153 - .L_152)
.L_152:
        /*005c*/ 	.word	0x00000000
        /*0060*/ 	.short	0x000c
        /*0062*/ 	.short	0x0060
        /*0064*/ 	.byte	0x00, 0xf0, 0x11, 0x00


	//----- nvinfo : EIATTR_KPARAM_INFO
	.align		4
.L_153:
        /*0068*/ 	.byte	0x04, 0x17
        /*006a*/ 	.short	(.L_155 - .L_154)
.L_154:
        /*006c*/ 	.word	0x00000000
        /*0070*/ 	.short	0x000b
        /*0072*/ 	.short	0x0058
        /*0074*/ 	.byte	0x00, 0xf5, 0x21, 0x00


	//----- nvinfo : EIATTR_KPARAM_INFO
	.align		4
.L_155:
        /*0078*/ 	.byte	0x04, 0x17
        /*007a*/ 	.short	(.L_157 - .L_156)
.L_156:
        /*007c*/ 	.word	0x00000000
        /*0080*/ 	.short	0x000a
        /*0082*/ 	.short	0x0050
        /*0084*/ 	.byte	0x00, 0xf5, 0x21, 0x00


	//----- nvinfo : EIATTR_KPARAM_INFO
	.align		4
.L_157:
        /*0088*/ 	.byte	0x04, 0x17
        /*008a*/ 	.short	(.L_159 - .L_158)
.L_158:
        /*008c*/ 	.word	0x00000000
        /*0090*/ 	.short	0x0009
        /*0092*/ 	.short	0x0048
        /*0094*/ 	.byte	0x00, 0xf5, 0x21, 0x00


	//----- nvinfo : EIATTR_KPARAM_INFO
	.align		4
.L_159:
        /*0098*/ 	.byte	0x04, 0x17
        /*009a*/ 	.short	(.L_161 - .L_160)
.L_160:
        /*009c*/ 	.word	0x00000000
        /*00a0*/ 	.short	0x0008
        /*00a2*/ 	.short	0x0040
        /*00a4*/ 	.byte	0x00, 0xf5, 0x21, 0x00


	//----- nvinfo : EIATTR_KPARAM_INFO
	.align		4
.L_161:
        /*00a8*/ 	.byte	0x04, 0x17
        /*00aa*/ 	.short	(.L_163 - .L_162)
.L_162:
        /*00ac*/ 	.word	0x00000000
        /*00b0*/ 	.short	0x0007
        /*00b2*/ 	.short	0x0038
        /*00b4*/ 	.byte	0x00, 0xf5, 0x21, 0x00


	//----- nvinfo : EIATTR_KPARAM_INFO
	.align		4
.L_163:
        /*00b8*/ 	.byte	0x04, 0x17
        /*00ba*/ 	.short	(.L_165 - .L_164)
.L_164:
        /*00bc*/ 	.word	0x00000000
        /*00c0*/ 	.short	0x0006
        /*00c2*/ 	.short	0x0030
        /*00c4*/ 	.byte	0x00, 0xf5, 0x21, 0x00


	//----- nvinfo : EIATTR_KPARAM_INFO
	.align		4
.L_165:
        /*00c8*/ 	.byte	0x04, 0x17
        /*00ca*/ 	.short	(.L_167 - .L_166)
.L_166:
        /*00cc*/ 	.word	0x00000000
        /*00d0*/ 	.short	0x0005
        /*00d2*/ 	.short	0x0028
        /*00d4*/ 	.byte	0x00, 0xf5, 0x21, 0x00


	//----- nvinfo : EIATTR_KPARAM_INFO
	.align		4
.L_167:
        /*00d8*/ 	.byte	0x04, 0x17
        /*00da*/ 	.short	(.L_169 - .L_168)
.L_168:
        /*00dc*/ 	.word	0x00000000
        /*00e0*/ 	.short	0x0004
        /*00e2*/ 	.short	0x0020
        /*00e4*/ 	.byte	0x00, 0xf5, 0x21, 0x00


	//----- nvinfo : EIATTR_KPARAM_INFO
	.align		4
.L_169:
        /*00e8*/ 	.byte	0x04, 0x17
        /*00ea*/ 	.short	(.L_171 - .L_170)
.L_170:
        /*00ec*/ 	.word	0x00000000
        /*00f0*/ 	.short	0x0003
        /*00f2*/ 	.short	0x0018
        /*00f4*/ 	.byte	0x00, 0xf5, 0x21, 0x00


	//----- nvinfo : EIATTR_KPARAM_INFO
	.align		4
.L_171:
        /*00f8*/ 	.byte	0x04, 0x17
        /*00fa*/ 	.short	(.L_173 - .L_172)
.L_172:
        /*00fc*/ 	.word	0x00000000
        /*0100*/ 	.short	0x0002
        /*0102*/ 	.short	0x0010
        /*0104*/ 	.byte	0x00, 0xf5, 0x21, 0x00


	//----- nvinfo : EIATTR_KPARAM_INFO
	.align		4
.L_173:
        /*0108*/ 	.byte	0x04, 0x17
        /*010a*/ 	.short	(.L_175 - .L_174)
.L_174:
        /*010c*/ 	.word	0x00000000
        /*0110*/ 	.short	0x0001
        /*0112*/ 	.short	0x0008
        /*0114*/ 	.byte	0x00, 0xf5, 0x21, 0x00


	//----- nvinfo : EIATTR_KPARAM_INFO
	.align		4
.L_175:
        /*0118*/ 	.byte	0x04, 0x17
        /*011a*/ 	.short	(.L_177 - .L_176)
.L_176:
        /*011c*/ 	.word	0x00000000
        /*0120*/ 	.short	0x0000
        /*0122*/ 	.short	0x0000
        /*0124*/ 	.byte	0x00, 0xf5, 0x21, 0x00


	//----- nvinfo : EIATTR_SPARSE_MMA_MASK
	.align		4
.L_177:
        /*0128*/ 	.byte	0x03, 0x50
        /*012a*/ 	.short	0x0000


	//----- nvinfo : EIATTR_MAXREG_COUNT
	.align		4
        /*012c*/ 	.byte	0x03, 0x1b
        /*012e*/ 	.short	0x00ff


	//----- nvinfo : EIATTR_MERCURY_ISA_VERSION
	.align		4
        /*0130*/ 	.byte	0x03, 0x5f
        /*0132*/ 	.short	0x0101


	//----- nvinfo : EIATTR_VRC_CTA_INIT_COUNT
	.align		4
        /*0134*/ 	.byte	0x02, 0x4a
	.zero		1
	.zero		1


	//----- nvinfo : EIATTR_EXIT_INSTR_OFFSETS
	.align		4
        /*0138*/ 	.byte	0x04, 0x1c
        /*013a*/ 	.short	(.L_179 - .L_178)


	//   ....[0]....
.L_178:
        /*013c*/ 	.word	0x00000080


	//   ....[1]....
        /*0140*/ 	.word	0x00000c70


	//----- nvinfo : EIATTR_CRS_STACK_SIZE
	.align		4
.L_179:
        /*0144*/ 	.byte	0x04, 0x1e
        /*0146*/ 	.short	(.L_181 - .L_180)
.L_180:
        /*0148*/ 	.word	0x00000000


	//----- nvinfo : EIATTR_CBANK_PARAM_SIZE
	.align		4
.L_181:
        /*014c*/ 	.byte	0x03, 0x19
        /*014e*/ 	.short	0x0078


	//----- nvinfo : EIATTR_PARAM_CBANK
	.align		4
        /*0150*/ 	.byte	0x04, 0x0a
        /*0152*/ 	.short	(.L_183 - .L_182)
	.align		4
.L_182:
        /*0154*/ 	.word	index@(.nv.constant0._Z23kernelgpuPairbGradient2IdEvPT_S1_S1_S1_S1_PiS2_S2_S2_S1_S1_S2_iiiiii)
        /*0158*/ 	.short	0x0380
        /*015a*/ 	.short	0x0078


	//----- nvinfo : EIATTR_SW_WAR
	.align		4
.L_183:
        /*015c*/ 	.byte	0x04, 0x36
        /*015e*/ 	.short	(.L_185 - .L_184)
.L_184:
        /*0160*/ 	.word	0x00000008
.L_185:


//--------------------- .nv.info._Z23kernelgpuPairbGradient1IdEvPT_S1_S1_S1_S1_PiS2_S2_S2_S1_S1_S2_iiiiii --------------------------
	.section	.nv.info._Z23kernelgpuPairbGradient1IdEvPT_S1_S1_S1_S1_PiS2_S2_S2_S1_S1_S2_iiiiii,"",@"SHT_CUDA_INFO"
	.sectionflags	@""
	.align	4


	//----- nvinfo : EIATTR_CUDA_API_VERSION
	.align		4
        /*0000*/ 	.byte	0x04, 0x37
        /*0002*/ 	.short	(.L_187 - .L_186)
.L_186:
        /*0004*/ 	.word	0x00000082


	//----- nvinfo : EIATTR_KPARAM_INFO
	.align		4
.L_187:
        /*0008*/ 	.byte	0x04, 0x17
        /*000a*/ 	.short	(.L_189 - .L_188)
.L_188:
        /*000c*/ 	.word	0x00000000
        /*0010*/ 	.short	0x0011
        /*0012*/ 	.short	0x0074
        /*0014*/ 	.byte	0x00, 0xf0, 0x11, 0x00


	//----- nvinfo : EIATTR_KPARAM_INFO
	.align		4
.L_189:
        /*0018*/ 	.byte	0x04, 0x17
        /*001a*/ 	.short	(.L_191 - .L_190)
.L_190:
        /*001c*/ 	.word	0x00000000
        /*0020*/ 	.short	0x0010
        /*0022*/ 	.short	0x0070
        /*0024*/ 	.byte	0x00, 0xf0, 0x11, 0x00


	//----- nvinfo : EIATTR_KPARAM_INFO
	.align		4
.L_191:
        /*0028*/ 	.byte	0x04, 0x17
        /*002a*/ 	.short	(.L_193 - .L_192)
.L_192:
        /*002c*/ 	.word	0x00000000
        /*0030*/ 	.short	0x000f
        /*0032*/ 	.short	0x006c
        /*0034*/ 	.byte	0x00, 0xf0, 0x11, 0x00


	//----- nvinfo : EIATTR_KPARAM_INFO
	.align		4
.L_193:
        /*0038*/ 	.byte	0x04, 0x17
        /*003a*/ 	.short	(.L_195 - .L_194)
.L_194:
        /*003c*/ 	.word	0x00000000
        /*0040*/ 	.short	0x000e
        /*0042*/ 	.short	0x0068
        /*0044*/ 	.byte	0x00, 0xf0, 0x11, 0x00


	//----- nvinfo : EIATTR_KPARAM_INFO
	.align		4
.L_195:
        /*0048*/ 	.byte	0x04, 0x17
        /*004a*/ 	.short	(.L_197 - .L_196)
.L_196:
        /*004c*/ 	.word	0x00000000
        /*0050*/ 	.short	0x000d
        /*0052*/ 	.short	0x0064
        /*0054*/ 	.byte	0x00, 0xf0, 0x11, 0x00


	//----- nvinfo : EIATTR_KPARAM_INFO
	.align		4
.L_197:
        /*0058*/ 	.byte	0x04, 0x17
        /*005a*/ 	.short	(.L_199 - .L_198)
.L_198:
        /*005c*/ 	.word	0x00000000
        /*0060*/ 	.short	0x000c
        /*0062*/ 	.short	0x0060
        /*0064*/ 	.byte	0x00, 0xf0, 0x11, 0x00


	//----- nvinfo : EIATTR_KPARAM_INFO
	.align		4
.L_199:
        /*0068*/ 	.byte	0x04, 0x17
        /*006a*/ 	.short	(.L_201 - .L_200)
.L_200:
        /*006c*/ 	.word	0x00000000
        /*0070*/ 	.short	0x000b
        /*0072*/ 	.short	0x0058
        /*0074*/ 	.byte	0x00, 0xf5, 0x21, 0x00


	//----- nvinfo : EIATTR_KPARAM_INFO
	.align		4
.L_201:
        /*0078*/ 	.byte	0x04, 0x17
        /*007a*/ 	.short	(.L_203 - .L_202)
.L_202:
        /*007c*/ 	.word	0x00000000
        /*0080*/ 	.short	0x000a
        /*0082*/ 	.short	0x0050
        /*0084*/ 	.byte	0x00, 0xf5, 0x21, 0x00


	//----- nvinfo : EIATTR_KPARAM_INFO
	.align		4
.L_203:
        /*0088*/ 	.byte	0x04, 0x17
        /*008a*/ 	.short	(.L_205 - .L_204)
.L_204:
        /*008c*/ 	.word	0x00000000
        /*0090*/ 	.short	0x0009
        /*0092*/ 	.short	0x0048
        /*0094*/ 	.byte	0x00, 0xf5, 0x21, 0x00


	//----- nvinfo : EIATTR_KPARAM_INFO
	.align		4
.L_205:
        /*0098*/ 	.byte	0x04, 0x17
        /*009a*/ 	.short	(.L_207 - .L_206)
.L_206:
        /*009c*/ 	.word	0x00000000
        /*00a0*/ 	.short	0x0008
        /*00a2*/ 	.short	0x0040
        /*00a4*/ 	.byte	0x00, 0xf5, 0x21, 0x00


	//----- nvinfo : EIATTR_KPARAM_INFO
	.align		4
.L_207:
        /*00a8*/ 	.byte	0x04, 0x17
        /*00aa*/ 	.short	(.L_209 - .L_208)
.L_208:
        /*00ac*/ 	.word	0x00000000
        /*00b0*/ 	.short	0x0007
        /*00b2*/ 	.short	0x0038
        /*00b4*/ 	.byte	0x00, 0xf5, 0x21, 0x00


	//----- nvinfo : EIATTR_KPARAM_INFO
	.align		4
.L_209:
        /*00b8*/ 	.byte	0x04, 0x17
        /*00ba*/ 	.short	(.L_211 - .L_210)
.L_210:
        /*00bc*/ 	.word	0x00000000
        /*00c0*/ 	.short	0x0006
        /*00c2*/ 	.short	0x0030
        /*00c4*/ 	.byte	0x00, 0xf5, 0x21, 0x00


	//----- nvinfo : EIATTR_KPARAM_INFO
	.align		4
.L_211:
        /*00c8*/ 	.byte	0x04, 0x17
        /*00ca*/ 	.short	(.L_213 - .L_212)
.L_212:
        /*00cc*/ 	.word	0x00000000
        /*00d0*/ 	.short	0x0005
        /*00d2*/ 	.short	0x0028
        /*00d4*/ 	.byte	0x00, 0xf5, 0x21, 0x00


	//----- nvinfo : EIATTR_KPARAM_INFO
	.align		4
.L_213:
        /*00d8*/ 	.byte	0x04, 0x17
        /*00da*/ 	.short	(.L_215 - .L_214)
.L_214:
        /*00dc*/ 	.word	0x00000000
        /*00e0*/ 	.short	0x0004
        /*00e2*/ 	.short	0x0020
        /*00e4*/ 	.byte	0x00, 0xf5, 0x21, 0x00


	//----- nvinfo : EIATTR_KPARAM_INFO
	.align		4
.L_215:
        /*00e8*/ 	.byte	0x04, 0x17
        /*00ea*/ 	.short	(.L_217 - .L_216)
.L_216:
        /*00ec*/ 	.word	0x00000000
        /*00f0*/ 	.short	0x0003
        /*00f2*/ 	.short	0x0018
        /*00f4*/ 	.byte	0x00, 0xf5, 0x21, 0x00


	//----- nvinfo : EIATTR_KPARAM_INFO
	.align		4
.L_217:
        /*00f8*/ 	.byte	0x04, 0x17
        /*00fa*/ 	.short	(.L_219 - .L_218)
.L_218:
        /*00fc*/ 	.word	0x00000000
        /*0100*/ 	.short	0x0002
        /*0102*/ 	.short	0x0010
        /*0104*/ 	.byte	0x00, 0xf5, 0x21, 0x00


	//----- nvinfo : EIATTR_KPARAM_INFO
	.align		4
.L_219:
        /*0108*/ 	.byte	0x04, 0x17
        /*010a*/ 	.short	(.L_221 - .L_220)
.L_220:
        /*010c*/ 	.word	0x00000000
        /*0110*/ 	.short	0x0001
        /*0112*/ 	.short	0x0008
        /*0114*/ 	.byte	0x00, 0xf5, 0x21, 0x00


	//----- nvinfo : EIATTR_KPARAM_INFO
	.align		4
.L_221:
        /*0118*/ 	.byte	0x04, 0x17
        /*011a*/ 	.short	(.L_223 - .L_222)
.L_222:
        /*011c*/ 	.word	0x00000000
        /*0120*/ 	.short	0x0000
        /*0122*/ 	.short	0x0000
        /*0124*/ 	.byte	0x00, 0xf5, 0x21, 0x00


	//----- nvinfo : EIATTR_SPARSE_MMA_MASK
	.align		4
.L_223:
        /*0128*/ 	.byte	0x03, 0x50
        /*012a*/ 	.short	0x0000


	//----- nvinfo : EIATTR_MAXREG_COUNT
	.align		4
        /*012c*/ 	.byte	0x03, 0x1b
        /*012e*/ 	.short	0x00ff


	//----- nvinfo : EIATTR_MERCURY_ISA_VERSION
	.align		4
        /*0130*/ 	.byte	0x03, 0x5f
        /*0132*/ 	.short	0x0101


	//----- nvinfo : EIATTR_VRC_CTA_INIT_COUNT
	.align		4
        /*0134*/ 	.byte	0x02, 0x4a
	.zero		1
	.zero		1


	//----- nvinfo : EIATTR_EXIT_INSTR_OFFSETS
	.align		4
        /*0138*/ 	.byte	0x04, 0x1c
        /*013a*/ 	.short	(.L_225 - .L_224)


	//   ....[0]....
.L_224:
        /*013c*/ 	.word	0x00000080


	//   ....[1]....
        /*0140*/ 	.word	0x00000d90


	//----- nvinfo : EIATTR_CRS_STACK_SIZE
	.align		4
.L_225:
        /*0144*/ 	.byte	0x04, 0x1e
        /*0146*/ 	.short	(.L_227 - .L_226)
.L_226:
        /*0148*/ 	.word	0x00000000


	//----- nvinfo : EIATTR_CBANK_PARAM_SIZE
	.align		4
.L_227:
        /*014c*/ 	.byte	0x03, 0x19
        /*014e*/ 	.short	0x0078


	//----- nvinfo : EIATTR_PARAM_CBANK
	.align		4
        /*0150*/ 	.byte	0x04, 0x0a
        /*0152*/ 	.short	(.L_229 - .L_228)
	.align		4
.L_228:
        /*0154*/ 	.word	index@(.nv.constant0._Z23kernelgpuPairbGradient1IdEvPT_S1_S1_S1_S1_PiS2_S2_S2_S1_S1_S2_iiiiii)
        /*0158*/ 	.short	0x0380
        /*015a*/ 	.short	0x0078


	//----- nvinfo : EIATTR_SW_WAR
	.align		4
.L_229:
        /*015c*/ 	.byte	0x04, 0x36
        /*015e*/ 	.short	(.L_231 - .L_230)
.L_230:
        /*0160*/ 	.word	0x00000008
.L_231:


//--------------------- .nv.callgraph             --------------------------
	.section	.nv.callgraph,"",@"SHT_CUDA_CALLGRAPH"
	.align	4
	.sectionentsize	8
	.align		4
        /*0000*/ 	.word	0x00000000
	.align		4
        /*0004*/ 	.word	0xffffffff
	.align		4
        /*0008*/ 	.word	0x00000000
	.align		4
        /*000c*/ 	.word	0xfffffffe
	.align		4
        /*0010*/ 	.word	0x00000000
	.align		4
        /*0014*/ 	.word	0xfffffffd
	.align		4
        /*0018*/ 	.word	0x00000000
	.align		4
        /*001c*/ 	.word	0xfffffffc


//--------------------- .text._Z23kernelgpuPairbGradient2IfEvPT_S1_S1_S1_S1_PiS2_S2_S2_S1_S1_S2_iiiiii --------------------------
	.section	.text._Z23kernelgpuPairbGradient2IfEvPT_S1_S1_S1_S1_PiS2_S2_S2_S1_S1_S2_iiiiii,"ax",@progbits
	.align	128
        .global         _Z23kernelgpuPairbGradient2IfEvPT_S1_S1_S1_S1_PiS2_S2_S2_S1_S1_S2_iiiiii
        .type           _Z23kernelgpuPairbGradient2IfEvPT_S1_S1_S1_S1_PiS2_S2_S2_S1_S1_S2_iiiiii,@function
        .size           _Z23kernelgpuPairbGradient2IfEvPT_S1_S1_S1_S1_PiS2_S2_S2_S1_S1_S2_iiiiii,(.L_x_126 - _Z23kernelgpuPairbGradient2IfEvPT_S1_S1_S1_S1_PiS2_S2_S2_S1_S1_S2_iiiiii)
        .other          _Z23kernelgpuPairbGradient2IfEvPT_S1_S1_S1_S1_PiS2_S2_S2_S1_S1_S2_iiiiii,@"STO_CUDA_ENTRY STV_DEFAULT"
_Z23kernelgpuPairbGradient2IfEvPT_S1_S1_S1_S1_PiS2_S2_S2_S1_S1_S2_iiiiii:
.text._Z23kernelgpuPairbGradient2IfEvPT_S1_S1_S1_S1_PiS2_S2_S2_S1_S1_S2_iiiiii:
[----:B------:R-:W-:Y:S01]  /*0000*/  LDC R1, c[0x0][0x37c] ;  /* 0x0000df00ff017b82 */ /* 0x000fe20000000800 */
[----:B------:R-:W0:Y:S07]  /*0010*/  S2R R0, SR_TID.X ;  /* 0x0000000000007919 */ /* 0x000e2e0000002100 */
[----:B------:R-:W0:Y:S01]  /*0020*/  S2UR UR5, SR_CTAID.X ;  /* 0x00000000000579c3 */ /* 0x000e220000002500 */
[----:B------:R-:W1:Y:S01]  /*0030*/  LDCU UR4, c[0x0][0x360] ;  /* 0x00006c00ff0477ac */ /* 0x000e620008000800 */
[----:B------:R-:W2:Y:S01]  /*0040*/  LDCU UR6, c[0x0][0x3f4] ;  /* 0x00007e80ff0677ac */ /* 0x000ea20008000800 */
[----:B0-----:R-:W-:-:S04]  /*0050*/  IMAD R0, R0, UR5, RZ ;  /* 0x0000000500007c24 */ /* 0x001fc8000f8e02ff */
[----:B-1----:R-:W-:-:S05]  /*0060*/  IMAD R35, R0, UR4, RZ ;  /* 0x0000000400237c24 */ /* 0x002fca000f8e02ff */
[----:B--2---:R-:W-:-:S13]  /*0070*/  ISETP.GE.AND P0, PT, R35, UR6, PT ;  /* 0x0000000623007c0c */ /* 0x004fda000bf06270 */
[----:B------:R-:W-:Y:S05]  /*0080*/  @P0 EXIT ;  /* 0x000000000000094d */ /* 0x000fea0003800000 */
[----:B------:R-:W0:Y:S01]  /*0090*/  LDC.64 R16, c[0x0][0x390] ;  /* 0x0000e400ff107b82 */ /* 0x000e220000000a00 */
[----:B------:R-:W1:Y:S01]  /*00a0*/  LDCU UR5, c[0x0][0x370] ;  /* 0x00006e00ff0577ac */ /* 0x000e620008000800 */
[----:B------:R-:W2:Y:S06]  /*00b0*/  LDCU.64 UR6, c[0x0][0x358] ;  /* 0x00006b00ff0677ac */ /* 0x000eac0008000a00 */
[----:B------:R-:W3:Y:S01]  /*00c0*/  LDC.64 R14, c[0x0][0x380] ;  /* 0x0000e000ff0e7b82 */ /* 0x000ee20000000a00 */
[----:B------:R-:W4:Y:S07]  /*00d0*/  LDCU UR12, c[0x0][0x3f4] ;  /* 0x00007e80ff0c77ac */ /* 0x000f2e0008000800 */
[----:B------:R-:W0:Y:S01]  /*00e0*/  LDC.64 R12, c[0x0][0x388] ;  /* 0x0000e200ff0c7b82 */ /* 0x000e220000000a00 */
[----:B-1----:R-:W-:-:S12]  /*00f0*/  UIMAD UR4, UR4, UR5, URZ ;  /* 0x00000005040472a4 */ /* 0x002fd8000f8e02ff */
.L_x_18:
[----:B------:R-:W-:-:S04]  /*0100*/  IMAD R33, R35, 0x3, RZ ;  /* 0x0000000323217824 */ /* 0x000fc800078e02ff */
[----:B01----:R-:W-:-:S05]  /*0110*/  IMAD.WIDE R8, R33, 0x4, R16 ;  /* 0x0000000421087825 */ /* 0x003fca00078e0210 */
[----:B--2---:R-:W2:Y:S01]  /*0120*/  LDG.E R7, desc[UR6][R8.64] ;  /* 0x0000000608077981 */ /* 0x004ea2000c1e1900 */
[----:B------:R-:W0:Y:S03]  /*0130*/  LDC.64 R10, c[0x0][0x3c8] ;  /* 0x0000f200ff0a7b82 */ /* 0x000e260000000a00 */
[----:B------:R1:W5:Y:S04]  /*0140*/  LDG.E R6, desc[UR6][R8.64+0x4] ;  /* 0x0000040608067981 */ /* 0x000368000c1e1900 */
[----:B------:R1:W5:Y:S04]  /*0150*/  LDG.E R4, desc[UR6][R8.64+0x8] ;  /* 0x0000080608047981 */ /* 0x000368000c1e1900 */
[----:B0-----:R1:W5:Y:S04]  /*0160*/  LDG.E R2, desc[UR6][R10.64+0xc] ;  /* 0x00000c060a027981 */ /* 0x001368000c1e1900 */
[----:B------:R1:W5:Y:S04]  /*0170*/  LDG.E R5, desc[UR6][R10.64+0x10] ;  /* 0x000010060a057981 */ /* 0x000368000c1e1900 */
[----:B------:R1:W5:Y:S01]  /*0180*/  LDG.E R0, desc[UR6][R10.64+0x14] ;  /* 0x000014060a007981 */ /* 0x000362000c1e1900 */
[----:B------:R-:W-:Y:S01]  /*0190*/  BSSY.RECONVERGENT B0, `(.L_x_0) ;  /* 0x0000006000007945 */ /* 0x000fe20003800200 */
[----:B------:R-:W-:Y:S01]  /*01a0*/  MOV R32, 0x1f0 ;  /* 0x000001f000207802 */ /* 0x000fe20000000f00 */
[----:B--2---:R-:W0:Y:S02]  /*01b0*/  F2F.F64.F32 R30, R7 ;  /* 0x00000007001e7310 */ /* 0x004e240000201800 */
[----:B0-----:R-:W-:-:S10]  /*01c0*/  DADD R20, -RZ, |R30| ;  /* 0x00000000ff147229 */ /* 0x001fd4000000051e */
[----:B-1----:R-:W-:-:S07]  /*01d0*/  IMAD.MOV.U32 R3, RZ, RZ, R21 ;  /* 0x000000ffff037224 */ /* 0x002fce00078e0015 */
[----:B---345:R-:W-:Y:S05]  /*01e0*/  CALL.REL.NOINC `($_Z23kernelgpuPairbGradient2IfEvPT_S1_S1_S1_S1_PiS2_S2_S2_S1_S1_S2_iiiiii$__internal_accurate_pow) ;  /* 0x0000001400047944 */ /* 0x038fea0003c00000 */
[----:B------:R-:W-:Y:S05]  /*01f0*/  BSYNC.RECONVERGENT B0 ;  /* 0x0000000000007941 */ /* 0x000fea0003800200 */
.L_x_0:
[----:B------:R-:W-:Y:S01]  /*0200*/  DADD R8, R30, 2 ;  /* 0x400000001e087429 */ /* 0x000fe20000000000 */
[----:B------:R-:W0:Y:S01]  /*0210*/  F2F.F64.F32 R10, R6 ;  /* 0x00000006000a7310 */ /* 0x000e220000201800 */
[----:B------:R-:W-:Y:S01]  /*0220*/  FSETP.NEU.AND P0, PT, R7, RZ, PT ;  /* 0x000000ff0700720b */ /* 0x000fe20003f0d000 */
[----:B------:R-:W-:Y:S07]  /*0230*/  BSSY.RECONVERGENT B0, `(.L_x_1) ;  /* 0x000000d000007945 */ /* 0x000fee0003800200 */
[----:B------:R-:W-:-:S02]  /*0240*/  LOP3.LUT R8, R9, 0x7ff00000, RZ, 0xc0, !PT ;  /* 0x7ff0000009087812 */ /* 0x000fc400078ec0ff */
[----:B------:R-:W-:Y:S02]  /*0250*/  FSEL R9, R22, RZ, P0 ;  /* 0x000000ff16097208 */ /* 0x000fe40000000000 */
[----:B------:R-:W-:Y:S01]  /*0260*/  ISETP.NE.AND P1, PT, R8, 0x7ff00000, PT ;  /* 0x7ff000000800780c */ /* 0x000fe20003f25270 */
[----:B0-----:R-:W-:Y:S01]  /*0270*/  DADD R20, -RZ, |R10| ;  /* 0x00000000ff147229 */ /* 0x001fe2000000050a */
[----:B------:R-:W-:-:S11]  /*0280*/  FSEL R8, R3, RZ, P0 ;  /* 0x000000ff03087208 */ /* 0x000fd60000000000 */
[----:B------:R-:W-:Y:S05]  /*0290*/  @P1 BRA `(.L_x_2) ;  /* 0x0000000000181947 */ /* 0x000fea0003800000 */
[----:B------:R-:W-:-:S13]  /*02a0*/  FSETP.NAN.AND P0, PT, R7, R7, PT ;  /* 0x000000070700720b */ /* 0x000fda0003f08000 */
[----:B------:R-:W-:Y:S01]  /*02b0*/  @P0 DADD R8, R30, 2 ;  /* 0x400000001e080429 */ /* 0x000fe20000000000 */
[----:B------:R-:W-:Y:S10]  /*02c0*/  @P0 BRA `(.L_x_2) ;  /* 0x00000000000c0947 */ /* 0x000ff40003800000 */
[----:B------:R-:W-:-:S14]  /*02d0*/  DSETP.NEU.AND P0, PT, |R30|, +INF , PT ;  /* 0x7ff000001e00742a */ /* 0x000fdc0003f0d200 */
[----:B------:R-:W-:Y:S02]  /*02e0*/  @!P0 IMAD.MOV.U32 R8, RZ, RZ, 0x0 ;  /* 0x00000000ff088424 */ /* 0x000fe400078e00ff */
[----:B------:R-:W-:-:S07]  /*02f0*/  @!P0 IMAD.MOV.U32 R9, RZ, RZ, 0x7ff00000 ;  /* 0x7ff00000ff098424 */ /* 0x000fce00078e00ff */
.L_x_2:
[----:B------:R-:W-:Y:S05]  /*0300*/  BSYNC.RECONVERGENT B0 ;  /* 0x0000000000007941 */ /* 0x000fea0003800200 */
.L_x_1:
[----:B------:R-:W-:Y:S01]  /*0310*/  BSSY.RECONVERGENT B0, `(.L_x_3) ;  /* 0x0000004000007945 */ /* 0x000fe20003800200 */
[----:B------:R-:W-:Y:S01]  /*0320*/  IMAD.MOV.U32 R3, RZ, RZ, R21 ;  /* 0x000000ffff037224 */ /* 0x000fe200078e0015 */
[----:B------:R-:W-:-:S07]  /*0330*/  MOV R32, 0x350 ;  /* 0x0000035000207802 */ /* 0x000fce0000000f00 */
[----:B------:R-:W-:Y:S05]  /*0340*/  CALL.REL.NOINC `($_Z23kernelgpuPairbGradient2IfEvPT_S1_S1_S1_S1_PiS2_S2_S2_S1_S1_S2_iiiiii$__internal_accurate_pow) ;  /* 0x0000001000ac7944 */ /* 0x000fea0003c00000 */
[----:B------:R-:W-:Y:S05]  /*0350*/  BSYNC.RECONVERGENT B0 ;  /* 0x0000000000007941 */ /* 0x000fea0003800200 */
.L_x_3:
[----:B------:R-:W-:Y:S01]  /*0360*/  DADD R18, R10, 2 ;  /* 0x400000000a127429 */ /* 0x000fe20000000000 */
[----:B------:R0:W1:Y:S01]  /*0370*/  F2F.F64.F32 R30, R4 ;  /* 0x00000004001e7310 */ /* 0x0000620000201800 */
[C---:B------:R-:W-:Y:S01]  /*0380*/  FSETP.NEU.AND P1, PT, R6.reuse, RZ, PT ;  /* 0x000000ff0600720b */ /* 0x040fe20003f2d000 */
[----:B------:R-:W-:Y:S01]  /*0390*/  BSSY.RECONVERGENT B0, `(.L_x_4) ;  /* 0x0000010000007945 */ /* 0x000fe20003800200 */
[----:B------:R-:W-:Y:S02]  /*03a0*/  FSETP.NEU.AND P3, PT, R7, 1, PT ;  /* 0x3f8000000700780b */ /* 0x000fe40003f6d000 */
[----:B------:R-:W-:Y:S02]  /*03b0*/  FSETP.NEU.AND P0, PT, R6, 1, PT ;  /* 0x3f8000000600780b */ /* 0x000fe40003f0d000 */
[----:B------:R-:W-:Y:S02]  /*03c0*/  FSEL R8, R8, RZ, P3 ;  /* 0x000000ff08087208 */ /* 0x000fe40001800000 */
[----:B------:R-:W-:-:S02]  /*03d0*/  LOP3.LUT R18, R19, 0x7ff00000, RZ, 0xc0, !PT ;  /* 0x7ff0000013127812 */ /* 0x000fc400078ec0ff */
[----:B------:R-:W-:Y:S02]  /*03e0*/  FSEL R19, R22, RZ, P1 ;  /* 0x000000ff16137208 */ /* 0x000fe40000800000 */
[----:B------:R-:W-:Y:S02]  /*03f0*/  ISETP.NE.AND P2, PT, R18, 0x7ff00000, PT ;  /* 0x7ff000001200780c */ /* 0x000fe40003f45270 */
[----:B------:R-:W-:Y:S02]  /*0400*/  FSEL R18, R3, RZ, P1 ;  /* 0x000000ff03127208 */ /* 0x000fe40000800000 */
[----:B------:R-:W-:-:S09]  /*0410*/  FSEL R9, R9, 1.875, P3 ;  /* 0x3ff0000009097808 */ /* 0x000fd20001800000 */
[----:B01----:R-:W-:Y:S05]  /*0420*/  @P2 BRA `(.L_x_5) ;  /* 0x0000000000182947 */ /* 0x003fea0003800000 */
[----:B------:R-:W-:-:S13]  /*0430*/  FSETP.NAN.AND P1, PT, R6, R6, PT ;  /* 0x000000060600720b */ /* 0x000fda0003f28000 */
[----:B------:R-:W-:Y:S01]  /*0440*/  @P1 DADD R18, R10, 2 ;  /* 0x400000000a121429 */ /* 0x000fe20000000000 */
[----:B------:R-:W-:Y:S10]  /*0450*/  @P1 BRA `(.L_x_5) ;  /* 0x00000000000c1947 */ /* 0x000ff40003800000 */
[----:B------:R-:W-:-:S14]  /*0460*/  DSETP.NEU.AND P1, PT, |R10|, +INF , PT ;  /* 0x7ff000000a00742a */ /* 0x000fdc0003f2d200 */
[----:B------:R-:W-:Y:S02]  /*0470*/  @!P1 IMAD.MOV.U32 R18, RZ, RZ, 0x0 ;  /* 0x00000000ff129424 */ /* 0x000fe400078e00ff */
[----:B------:R-:W-:-:S07]  /*0480*/  @!P1 IMAD.MOV.U32 R19, RZ, RZ, 0x7ff00000 ;  /* 0x7ff00000ff139424 */ /* 0x000fce00078e00ff */
.L_x_5:
[----:B------:R-:W-:Y:S05]  /*0490*/  BSYNC.RECONVERGENT B0 ;  /* 0x0000000000007941 */ /* 0x000fea0003800200 */
.L_x_4:
[----:B------:R-:W-:Y:S01]  /*04a0*/  DADD R20, -RZ, |R30| ;  /* 0x00000000ff147229 */ /* 0x000fe2000000051e */
[----:B------:R-:W-:Y:S01]  /*04b0*/  FSEL R10, R18, RZ, P0 ;  /* 0x000000ff120a7208 */ /* 0x000fe20000000000 */
[----:B------:R-:W-:Y:S01]  /*04c0*/  BSSY.RECONVERGENT B0, `(.L_x_6) ;  /* 0x0000006000007945 */ /* 0x000fe20003800200 */
[----:B------:R-:W-:Y:S02]  /*04d0*/  FSEL R11, R19, 1.875, P0 ;  /* 0x3ff00000130b7808 */ /* 0x000fe40000000000 */
[----:B------:R-:W-:-:S04]  /*04e0*/  MOV R32, 0x520 ;  /* 0x0000052000207802 */ /* 0x000fc80000000f00 */
[----:B------:R-:W-:Y:S01]  /*04f0*/  DADD R8, R8, R10 ;  /* 0x0000000008087229 */ /* 0x000fe2000000000a */
[----:B------:R-:W-:-:S10]  /*0500*/  IMAD.MOV.U32 R3, RZ, RZ, R21 ;  /* 0x000000ffff037224 */ /* 0x000fd400078e0015 */
[----:B------:R-:W-:Y:S05]  /*0510*/  CALL.REL.NOINC `($_Z23kernelgpuPairbGradient2IfEvPT_S1_S1_S1_S1_PiS2_S2_S2_S1_S1_S2_iiiiii$__internal_accurate_pow) ;  /* 0x0000001000387944 */ /* 0x000fea0003c00000 */
[----:B------:R-:W-:Y:S05]  /*0520*/  BSYNC.RECONVERGENT B0 ;  /* 0x0000000000007941 */ /* 0x000fea0003800200 */
.L_x_6:
[----:B------:R-:W-:Y:S01]  /*0530*/  DADD R10, R30, 2 ;  /* 0x400000001e0a7429 */ /* 0x000fe20000000000 */
[C---:B------:R-:W-:Y:S01]  /*0540*/  FSETP.NEU.AND P1, PT, R4.reuse, RZ, PT ;  /* 0x000000ff0400720b */ /* 0x040fe20003f2d000 */
[----:B------:R-:W-:Y:S01]  /*0550*/  BSSY.RECONVERGENT B0, `(.L_x_7) ;  /* 0x000000d000007945 */ /* 0x000fe20003800200 */
[----:B------:R-:W-:-:S07]  /*0560*/  FSETP.NEU.AND P0, PT, R4, 1, PT ;  /* 0x3f8000000400780b */ /* 0x000fce0003f0d000 */
[----:B------:R-:W-:Y:S02]  /*0570*/  LOP3.LUT R10, R11, 0x7ff00000, RZ, 0xc0, !PT ;  /* 0x7ff000000b0a7812 */ /* 0x000fe400078ec0ff */
[----:B------:R-:W-:Y:S02]  /*0580*/  FSEL R11, R22, RZ, P1 ;  /* 0x000000ff160b7208 */ /* 0x000fe40000800000 */
[----:B------:R-:W-:Y:S02]  /*0590*/  ISETP.NE.AND P2, PT, R10, 0x7ff00000, PT ;  /* 0x7ff000000a00780c */ /* 0x000fe40003f45270 */
        /* <DEDUP_REMOVED lines=8> */
.L_x_8:
[----:B------:R-:W-:Y:S05]  /*0620*/  BSYNC.RECONVERGENT B0 ;  /* 0x0000000000007941 */ /* 0x000fea0003800200 */
.L_x_7:
[----:B------:R-:W-:Y:S01]  /*0630*/  FSEL R18, R10, RZ, P0 ;  /* 0x000000ff0a127208 */ /* 0x000fe20000000000 */
[----:B------:R-:W-:Y:S01]  /*0640*/  IMAD.MOV.U32 R24, RZ, RZ, 0x0 ;  /* 0x00000000ff187424 */ /* 0x000fe200078e00ff */
[----:B------:R-:W-:Y:S01]  /*0650*/  FSEL R19, R11, 1.875, P0 ;  /* 0x3ff000000b137808 */ /* 0x000fe20000000000 */
[----:B------:R-:W-:Y:S01]  /*0660*/  IMAD.MOV.U32 R25, RZ, RZ, 0x3fd80000 ;  /* 0x3fd80000ff197424 */ /* 0x000fe200078e00ff */
[----:B------:R-:W-:Y:S04]  /*0670*/  BSSY.RECONVERGENT B0, `(.L_x_9) ;  /* 0x0000014000007945 */ /* 0x000fe80003800200 */
[----:B------:R-:W-:-:S06]  /*0680*/  DADD R18, R8, R18 ;  /* 0x0000000008127229 */ /* 0x000fcc0000000012 */
[----:B------:R-:W0:Y:S04]  /*0690*/  MUFU.RSQ64H R21, R19 ;  /* 0x0000001300157308 */ /* 0x000e280000001c00 */
[----:B------:R-:W-:-:S05]  /*06a0*/  VIADD R20, R19, 0xfcb00000 ;  /* 0xfcb0000013147836 */ /* 0x000fca0000000000 */
[----:B------:R-:W-:Y:S01]  /*06b0*/  ISETP.GE.U32.AND P0, PT, R20, 0x7ca00000, PT ;  /* 0x7ca000001400780c */ /* 0x000fe20003f06070 */
[----:B0-----:R-:W-:-:S08]  /*06c0*/  DMUL R8, R20, R20 ;  /* 0x0000001414087228 */ /* 0x001fd00000000000 */
[----:B------:R-:W-:-:S08]  /*06d0*/  DFMA R8, R18, -R8, 1 ;  /* 0x3ff000001208742b */ /* 0x000fd00000000808 */
[----:B------:R-:W-:Y:S02]  /*06e0*/  DFMA R24, R8, R24, 0.5 ;  /* 0x3fe000000818742b */ /* 0x000fe40000000018 */
[----:B------:R-:W-:-:S08]  /*06f0*/  DMUL R8, R20, R8 ;  /* 0x0000000814087228 */ /* 0x000fd00000000000 */
[----:B------:R-:W-:-:S08]  /*0700*/  DFMA R24, R24, R8, R20 ;  /* 0x000000081818722b */ /* 0x000fd00000000014 */
[----:B------:R-:W-:Y:S02]  /*0710*/  DMUL R10, R18, R24 ;  /* 0x00000018120a7228 */ /* 0x000fe40000000000 */
[----:B------:R-:W-:Y:S02]  /*0720*/  VIADD R23, R25, 0xfff00000 ;  /* 0xfff0000019177836 */ /* 0x000fe40000000000 */
[----:B------:R-:W-:-:S04]  /*0730*/  IMAD.MOV.U32 R22, RZ, RZ, R24 ;  /* 0x000000ffff167224 */ /* 0x000fc800078e0018 */
[----:B------:R-:W-:-:S08]  /*0740*/  DFMA R8, R10, -R10, R18 ;  /* 0x8000000a0a08722b */ /* 0x000fd00000000012 */
[----:B------:R-:W-:Y:S01]  /*0750*/  DFMA R26, R8, R22, R10 ;  /* 0x00000016081a722b */ /* 0x000fe2000000000a */
[----:B------:R-:W-:Y:S10]  /*0760*/  @!P0 BRA `(.L_x_10) ;  /* 0x0000000000108947 */ /* 0x000ff40003800000 */
[----:B------:R-:W-:-:S07]  /*0770*/  MOV R26, 0x790 ;  /* 0x00000790001a7802 */ /* 0x000fce0000000f00 */
[----:B------:R-:W-:Y:S05]  /*0780*/  CALL.REL.NOINC `($__internal_0_$__cuda_sm20_dsqrt_rn_f64_mediumpath_v1) ;  /* 0x0000000400587944 */ /* 0x000fea0003c00000 */
[----:B------:R-:W-:Y:S02]  /*0790*/  IMAD.MOV.U32 R26, RZ, RZ, R8 ;  /* 0x000000ffff1a7224 */ /* 0x000fe400078e0008 */
[----:B------:R-:W-:-:S07]  /*07a0*/  IMAD.MOV.U32 R27, RZ, RZ, R9 ;  /* 0x000000ffff1b7224 */ /* 0x000fce00078e0009 */
.L_x_10:
[----:B------:R-:W-:Y:S05]  /*07b0*/  BSYNC.RECONVERGENT B0 ;  /* 0x0000000000007941 */ /* 0x000fea0003800200 */
.L_x_9:
[----:B------:R-:W0:Y:S01]  /*07c0*/  F2F.F32.F64 R26, R26 ;  /* 0x0000001a001a7310 */ /* 0x000e220000301000 */
[----:B------:R-:W-:Y:S01]  /*07d0*/  FADD R3, R2, R2 ;  /* 0x0000000202037221 */ /* 0x000fe20000000000 */
[----:B------:R-:W-:Y:S06]  /*07e0*/  BSSY.RECONVERGENT B0, `(.L_x_11) ;  /* 0x000000e000007945 */ /* 0x000fec0003800200 */
[----:B0-----:R-:W0:Y:S01]  /*07f0*/  MUFU.RCP R8, R26 ;  /* 0x0000001a00087308 */ /* 0x001e220000001000 */
[----:B------:R-:W-:-:S04]  /*0800*/  FADD R30, -R5, R26 ;  /* 0x0000001a051e7221 */ /* 0x000fc80000000100 */
[----:B------:R-:W-:-:S04]  /*0810*/  FMUL R3, R30, R3 ;  /* 0x000000031e037220 */ /* 0x000fc80000400000 */
[----:B------:R-:W1:Y:S01]  /*0820*/  FCHK P0, R3, R26 ;  /* 0x0000001a03007302 */ /* 0x000e620000000000 */
[----:B0-----:R-:W-:-:S04]  /*0830*/  FFMA R9, -R26, R8, 1 ;  /* 0x3f8000001a097423 */ /* 0x001fc80000000108 */
[----:B------:R-:W-:-:S04]  /*0840*/  FFMA R8, R8, R9, R8 ;  /* 0x0000000908087223 */ /* 0x000fc80000000008 */
[----:B------:R-:W-:-:S04]  /*0850*/  FFMA R31, R3, R8, RZ ;  /* 0x00000008031f7223 */ /* 0x000fc800000000ff */
[----:B------:R-:W-:-:S04]  /*0860*/  FFMA R9, -R26, R31, R3 ;  /* 0x0000001f1a097223 */ /* 0x000fc80000000103 */
[----:B------:R-:W-:Y:S01]  /*0870*/  FFMA R31, R8, R9, R31 ;  /* 0x00000009081f7223 */ /* 0x000fe2000000001f */
[----:B-1----:R-:W-:Y:S06]  /*0880*/  @!P0 BRA `(.L_x_12) ;  /* 0x00000000000c8947 */ /* 0x002fec0003800000 */
[----:B------:R-:W-:-:S07]  /*0890*/  MOV R10, 0x8b0 ;  /* 0x000008b0000a7802 */ /* 0x000fce0000000f00 */
[----:B------:R-:W-:Y:S05]  /*08a0*/  CALL.REL.NOINC `($__internal_1_$__cuda_sm3x_div_rn_noftz_f32_slowpath) ;  /* 0x0000000400b07944 */ /* 0x000fea0003c00000 */
[----:B------:R-:W-:-:S07]  /*08b0*/  IMAD.MOV.U32 R31, RZ, RZ, R3 ;  /* 0x000000ffff1f7224 */ /* 0x000fce00078e0003 */
.L_x_12:
[----:B------:R-:W-:Y:S05]  /*08c0*/  BSYNC.RECONVERGENT B0 ;  /* 0x0000000000007941 */ /* 0x000fea0003800200 */
.L_x_11:
[----:B------:R-:W0:Y:S01]  /*08d0*/  F2F.F64.F32 R8, R30 ;  /* 0x0000001e00087310 */ /* 0x000e220000201800 */
[----:B------:R-:W-:Y:S01]  /*08e0*/  BSSY.RECONVERGENT B0, `(.L_x_13) ;  /* 0x0000005000007945 */ /* 0x000fe20003800200 */
[----:B------:R-:W-:Y:S01]  /*08f0*/  MOV R32, 0x930 ;  /* 0x0000093000207802 */ /* 0x000fe20000000f00 */
[----:B0-----:R-:W-:-:S10]  /*0900*/  DADD R20, -RZ, |R8| ;  /* 0x00000000ff147229 */ /* 0x001fd40000000508 */
[----:B------:R-:W-:-:S07]  /*0910*/  IMAD.MOV.U32 R3, RZ, RZ, R21 ;  /* 0x000000ffff037224 */ /* 0x000fce00078e0015 */
[----:B------:R-:W-:Y:S05]  /*0920*/  CALL.REL.NOINC `($_Z23kernelgpuPairbGradient2IfEvPT_S1_S1_S1_S1_PiS2_S2_S2_S1_S1_S2_iiiiii$__internal_accurate_pow) ;  /* 0x0000000c00347944 */ /* 0x000fea0003c00000 */
[----:B------:R-:W-:Y:S05]  /*0930*/  BSYNC.RECONVERGENT B0 ;  /* 0x0000000000007941 */ /* 0x000fea0003800200 */
.L_x_13:
[----:B------:R-:W-:Y:S01]  /*0940*/  FADD R0, -R5, R0 ;  /* 0x0000000005007221 */ /* 0x000fe20000000100 */
[----:B------:R-:W-:Y:S01]  /*0950*/  DADD R18, R8, 2 ;  /* 0x4000000008127429 */ /* 0x000fe20000000000 */
[C---:B------:R-:W-:Y:S01]  /*0960*/  FSETP.NEU.AND P1, PT, R30.reuse, RZ, PT ;  /* 0x000000ff1e00720b */ /* 0x040fe20003f2d000 */
[----:B------:R-:W-:Y:S01]  /*0970*/  BSSY.RECONVERGENT B0, `(.L_x_14) ;  /* 0x0000010000007945 */ /* 0x000fe20003800200 */
[----:B------:R-:W0:Y:S01]  /*0980*/  F2F.F64.F32 R10, R0 ;  /* 0x00000000000a7310 */ /* 0x000e220000201800 */
[----:B------:R-:W-:-:S06]  /*0990*/  FSETP.NEU.AND P0, PT, R30, 1, PT ;  /* 0x3f8000001e00780b */ /* 0x000fcc0003f0d000 */
[----:B------:R-:W-:Y:S02]  /*09a0*/  LOP3.LUT R18, R19, 0x7ff00000, RZ, 0xc0, !PT ;  /* 0x7ff0000013127812 */ /* 0x000fe400078ec0ff */
[----:B------:R-:W-:Y:S02]  /*09b0*/  FSEL R19, R22, RZ, P1 ;  /* 0x000000ff16137208 */ /* 0x000fe40000800000 */
[----:B------:R-:W-:Y:S02]  /*09c0*/  ISETP.NE.AND P2, PT, R18, 0x7ff00000, PT ;  /* 0x7ff000001200780c */ /* 0x000fe40003f45270 */
[----:B------:R-:W-:Y:S01]  /*09d0*/  FSEL R18, R3, RZ, P1 ;  /* 0x000000ff03127208 */ /* 0x000fe20000800000 */
[----:B0-----:R-:W-:-:S10]  /*09e0*/  DADD R20, -RZ, |R10| ;  /* 0x00000000ff147229 */ /* 0x001fd4000000050a */
[----:B------:R-:W-:Y:S01]  /*09f0*/  IMAD.MOV.U32 R3, RZ, RZ, R21 ;  /* 0x000000ffff037224 */ /* 0x000fe200078e0015 */
[----:B------:R-:W-:Y:S06]  /*0a00*/  @P2 BRA `(.L_x_15) ;  /* 0x0000000000182947 */ /* 0x000fec0003800000 */
[----:B------:R-:W-:-:S13]  /*0a10*/  FSETP.NAN.AND P1, PT, R30, R30, PT ;  /* 0x0000001e1e00720b */ /* 0x000fda0003f28000 */
[----:B------:R-:W-:Y:S01]  /*0a20*/  @P1 DADD R18, R8, 2 ;  /* 0x4000000008121429 */ /* 0x000fe20000000000 */
[----:B------:R-:W-:Y:S10]  /*0a30*/  @P1 BRA `(.L_x_15) ;  /* 0x00000000000c1947 */ /* 0x000ff40003800000 */
[----:B------:R-:W-:-:S14]  /*0a40*/  DSETP.NEU.AND P1, PT, |R8|, +INF , PT ;  /* 0x7ff000000800742a */ /* 0x000fdc0003f2d200 */
[----:B------:R-:W-:Y:S02]  /*0a50*/  @!P1 IMAD.MOV.U32 R18, RZ, RZ, 0x0 ;  /* 0x00000000ff129424 */ /* 0x000fe400078e00ff */
[----:B------:R-:W-:-:S07]  /*0a60*/  @!P1 IMAD.MOV.U32 R19, RZ, RZ, 0x7ff00000 ;  /* 0x7ff00000ff139424 */ /* 0x000fce00078e00ff */
.L_x_15:
[----:B------:R-:W-:Y:S05]  /*0a70*/  BSYNC.RECONVERGENT B0 ;  /* 0x0000000000007941 */ /* 0x000fea0003800200 */
.L_x_14:
[----:B------:R-:W-:Y:S01]  /*0a80*/  BSSY.RECONVERGENT B0, `(.L_x_16) ;  /* 0x0000005000007945 */ /* 0x000fe20003800200 */
[----:B------:R-:W-:Y:S02]  /*0a90*/  FSEL R8, R18, RZ, P0 ;  /* 0x000000ff12087208 */ /* 0x000fe40000000000 */
[----:B------:R-:W-:Y:S02]  /*0aa0*/  FSEL R9, R19, 1.875, P0 ;  /* 0x3ff0000013097808 */ /* 0x000fe40000000000 */
[----:B------:R-:W-:-:S07]  /*0ab0*/  MOV R32, 0xad0 ;  /* 0x00000ad000207802 */ /* 0x000fce0000000f00 */
[----:B------:R-:W-:Y:S05]  /*0ac0*/  CALL.REL.NOINC `($_Z23kernelgpuPairbGradient2IfEvPT_S1_S1_S1_S1_PiS2_S2_S2_S1_S1_S2_iiiiii$__internal_accurate_pow) ;  /* 0x0000000800cc7944 */ /* 0x000fea0003c00000 */
[----:B------:R-:W-:Y:S05]  /*0ad0*/  BSYNC.RECONVERGENT B0 ;  /* 0x0000000000007941 */ /* 0x000fea0003800200 */
.L_x_16:
[----:B------:R-:W-:Y:S01]  /*0ae0*/  DADD R18, R10, 2 ;  /* 0x400000000a127429 */ /* 0x000fe20000000000 */
[----:B------:R-:W-:-:S09]  /*0af0*/  FSETP.NEU.AND P0, PT, R0, RZ, PT ;  /* 0x000000ff0000720b */ /* 0x000fd20003f0d000 */
        /* <DEDUP_REMOVED lines=11> */
.L_x_17:
[----:B------:R-:W-:Y:S01]  /*0bb0*/  FSETP.NEU.AND P0, PT, R0, 1, PT ;  /* 0x3f8000000000780b */ /* 0x000fe20003f0d000 */
[----:B------:R-:W0:Y:S01]  /*0bc0*/  F2F.F64.F32 R2, R2 ;  /* 0x0000000200027310 */ /* 0x000e220000201800 */
[----:B------:R-:W-:Y:S02]  /*0bd0*/  FMUL R7, R7, R31 ;  /* 0x0000001f07077220 */ /* 0x000fe40000400000 */
[----:B------:R-:W-:Y:S02]  /*0be0*/  FSEL R10, R18, RZ, P0 ;  /* 0x000000ff120a7208 */ /* 0x000fe40000000000 */
[----:B------:R-:W-:Y:S01]  /*0bf0*/  FSEL R11, R19, 1.875, P0 ;  /* 0x3ff00000130b7808 */ /* 0x000fe20000000000 */
[----:B------:R-:W-:-:S05]  /*0c00*/  IMAD.WIDE R18, R33, 0x4, R12 ;  /* 0x0000000421127825 */ /* 0x000fca00078e020c */
[----:B------:R-:W-:Y:S01]  /*0c10*/  DADD R8, R8, -R10 ;  /* 0x0000000008087229 */ /* 0x000fe2000000080a */
[----:B------:R-:W-:-:S04]  /*0c20*/  IMAD.WIDE R10, R35, 0x4, R14 ;  /* 0x00000004230a7825 */ /* 0x000fc800078e020e */
[----:B------:R-:W-:-:S03]  /*0c30*/  VIADD R35, R35, UR4 ;  /* 0x0000000423237c36 */ /* 0x000fc60008000000 */
[----:B0-----:R-:W-:Y:S01]  /*0c40*/  DMUL R8, R8, R2 ;  /* 0x0000000208087228 */ /* 0x001fe20000000000 */
[-C--:B------:R-:W-:Y:S01]  /*0c50*/  FMUL R3, R6, R31.reuse ;  /* 0x0000001f06037220 */ /* 0x080fe20000400000 */
[----:B------:R-:W-:Y:S01]  /*0c60*/  FMUL R31, R4, R31 ;  /* 0x0000001f041f7220 */ /* 0x000fe20000400000 */
[----:B------:R-:W-:-:S07]  /*0c70*/  ISETP.GE.AND P0, PT, R35, UR12, PT ;  /* 0x0000000c23007c0c */ /* 0x000fce000bf06270 */
[----:B------:R-:W0:Y:S02]  /*0c80*/  F2F.F32.F64 R9, R8 ;  /* 0x0000000800097310 */ /* 0x000e240000301000 */
[----:B0-----:R1:W-:Y:S04]  /*0c90*/  STG.E desc[UR6][R10.64], R9 ;  /* 0x000000090a007986 */ /* 0x0013e8000c101906 */
[----:B------:R1:W-:Y:S04]  /*0ca0*/  STG.E desc[UR6][R18.64], R7 ;  /* 0x0000000712007986 */ /* 0x0003e8000c101906 */
[----:B------:R1:W-:Y:S04]  /*0cb0*/  STG.E desc[UR6][R18.64+0x4], R3 ;  /* 0x0000040312007986 */ /* 0x0003e8000c101906 */
[----:B------:R1:W-:Y:S01]  /*0cc0*/  STG.E desc[UR6][R18.64+0x8], R31 ;  /* 0x0000081f12007986 */ /* 0x0003e2000c101906 */
[----:B------:R-:W-:Y:S05]  /*0cd0*/  @!P0 BRA `(.L_x_18) ;  /* 0xfffffff400088947 */ /* 0x000fea000383ffff */
[----:B------:R-:W-:Y:S05]  /*0ce0*/  EXIT ;  /* 0x000000000000794d */ /* 0x000fea0003800000 */
        .weak           $__internal_0_$__cuda_sm20_dsqrt_rn_f64_mediumpath_v1
        .type           $__internal_0_$__cuda_sm20_dsqrt_rn_f64_mediumpath_v1,@function
        .size           $__internal_0_$__cuda_sm20_dsqrt_rn_f64_mediumpath_v1,($__internal_1_$__cuda_sm3x_div_rn_noftz_f32_slowpath - $__internal_0_$__cuda_sm20_dsqrt_rn_f64_mediumpath_v1)
$__internal_0_$__cuda_sm20_dsqrt_rn_f64_mediumpath_v1:
[----:B------:R-:W-:Y:S01]  /*0cf0*/  ISETP.GE.U32.AND P0, PT, R20, -0x3400000, PT ;  /* 0xfcc000001400780c */ /* 0x000fe20003f06070 */
[----:B------:R-:W-:Y:S01]  /*0d00*/  BSSY.RECONVERGENT B1, `(.L_x_19) ;  /* 0x0000024000017945 */ /* 0x000fe20003800200 */
[----:B------:R-:W-:-:S11]  /*0d10*/  IMAD.MOV.U32 R22, RZ, RZ, R24 ;  /* 0x000000ffff167224 */ /* 0x000fd600078e0018 */
[----:B------:R-:W-:Y:S05]  /*0d20*/  @!P0 BRA `(.L_x_20) ;  /* 0x0000000000208947 */ /* 0x000fea0003800000 */
[----:B------:R-:W-:-:S10]  /*0d30*/  DFMA.RM R22, R8, R22, R10 ;  /* 0x000000160816722b */ /* 0x000fd4000000400a */
[----:B------:R-:W-:-:S05]  /*0d40*/  IADD3 R8, P0, PT, R22, 0x1, RZ ;  /* 0x0000000116087810 */ /* 0x000fca0007f1e0ff */
[----:B------:R-:W-:-:S06]  /*0d50*/  IMAD.X R9, RZ, RZ, R23, P0 ;  /* 0x000000ffff097224 */ /* 0x000fcc00000e0617 */
[----:B------:R-:W-:-:S08]  /*0d60*/  DFMA.RP R18, -R22, R8, R18 ;  /* 0x000000081612722b */ /* 0x000fd00000008112 */
[----:B------:R-:W-:-:S06]  /*0d70*/  DSETP.GT.AND P0, PT, R18, RZ, PT ;  /* 0x000000ff1200722a */ /* 0x000fcc0003f04000 */
[----:B------:R-:W-:Y:S02]  /*0d80*/  FSEL R8, R8, R22, P0 ;  /* 0x0000001608087208 */ /* 0x000fe40000000000 */
[----:B------:R-:W-:Y:S01]  /*0d90*/  FSEL R9, R9, R23, P0 ;  /* 0x0000001709097208 */ /* 0x000fe20000000000 */
[----:B------:R-:W-:Y:S06]  /*0da0*/  BRA `(.L_x_21) ;  /* 0x0000000000647947 */ /* 0x000fec0003800000 */
.L_x_20:
[----:B------:R-:W-:-:S14]  /*0db0*/  DSETP.NE.AND P0, PT, R18, RZ, PT ;  /* 0x000000ff1200722a */ /* 0x000fdc0003f05000 */
[----:B------:R-:W-:Y:S05]  /*0dc0*/  @!P0 BRA `(.L_x_22) ;  /* 0x0000000000588947 */ /* 0x000fea0003800000 */
[----:B------:R-:W-:-:S13]  /*0dd0*/  ISETP.GE.AND P0, PT, R19, RZ, PT ;  /* 0x000000ff1300720c */ /* 0x000fda0003f06270 */
[----:B------:R-:W-:Y:S02]  /*0de0*/  @!P0 IMAD.MOV.U32 R8, RZ, RZ, 0x0 ;  /* 0x00000000ff088424 */ /* 0x000fe400078e00ff */
[----:B------:R-:W-:Y:S01]  /*0df0*/  @!P0 IMAD.MOV.U32 R9, RZ, RZ, -0x80000 ;  /* 0xfff80000ff098424 */ /* 0x000fe200078e00ff */
[----:B------:R-:W-:Y:S06]  /*0e00*/  @!P0 BRA `(.L_x_21) ;  /* 0x00000000004c8947 */ /* 0x000fec0003800000 */
[----:B------:R-:W-:-:S13]  /*0e10*/  ISETP.GT.AND P0, PT, R19, 0x7fefffff, PT ;  /* 0x7fefffff1300780c */ /* 0x000fda0003f04270 */
[----:B------:R-:W-:Y:S05]  /*0e20*/  @P0 BRA `(.L_x_22) ;  /* 0x0000000000400947 */ /* 0x000fea0003800000 */
[----:B------:R-:W-:Y:S01]  /*0e30*/  DMUL R8, R18, 8.11296384146066816958e+31 ;  /* 0x4690000012087828 */ /* 0x000fe20000000000 */
[----:B------:R-:W-:Y:S02]  /*0e40*/  IMAD.MOV.U32 R10, RZ, RZ, RZ ;  /* 0x000000ffff0a7224 */ /* 0x000fe400078e00ff */
[----:B------:R-:W-:Y:S02]  /*0e50*/  IMAD.MOV.U32 R20, RZ, RZ, 0x0 ;  /* 0x00000000ff147424 */ /* 0x000fe400078e00ff */
[----:B------:R-:W-:Y:S01]  /*0e60*/  IMAD.MOV.U32 R21, RZ, RZ, 0x3fd80000 ;  /* 0x3fd80000ff157424 */ /* 0x000fe200078e00ff */
[----:B------:R-:W0:Y:S02]  /*0e70*/  MUFU.RSQ64H R11, R9 ;  /* 0x00000009000b7308 */ /* 0x000e240000001c00 */
[----:B0-----:R-:W-:-:S08]  /*0e80*/  DMUL R18, R10, R10 ;  /* 0x0000000a0a127228 */ /* 0x001fd00000000000 */
[----:B------:R-:W-:-:S08]  /*0e90*/  DFMA R18, R8, -R18, 1 ;  /* 0x3ff000000812742b */ /* 0x000fd00000000812 */
[----:B------:R-:W-:Y:S02]  /*0ea0*/  DFMA R20, R18, R20, 0.5 ;  /* 0x3fe000001214742b */ /* 0x000fe40000000014 */
[----:B------:R-:W-:-:S08]  /*0eb0*/  DMUL R18, R10, R18 ;  /* 0x000000120a127228 */ /* 0x000fd00000000000 */
[----:B------:R-:W-:-:S08]  /*0ec0*/  DFMA R18, R20, R18, R10 ;  /* 0x000000121412722b */ /* 0x000fd0000000000a */
[----:B------:R-:W-:Y:S02]  /*0ed0*/  DMUL R10, R8, R18 ;  /* 0x00000012080a7228 */ /* 0x000fe40000000000 */
[----:B------:R-:W-:-:S06]  /*0ee0*/  VIADD R19, R19, 0xfff00000 ;  /* 0xfff0000013137836 */ /* 0x000fcc0000000000 */
[----:B------:R-:W-:-:S08]  /*0ef0*/  DFMA R20, R10, -R10, R8 ;  /* 0x8000000a0a14722b */ /* 0x000fd00000000008 */
[----:B------:R-:W-:-:S10]  /*0f00*/  DFMA R8, R18, R20, R10 ;  /* 0x000000141208722b */ /* 0x000fd4000000000a */
[----:B------:R-:W-:Y:S01]  /*0f10*/  VIADD R9, R9, 0xfcb00000 ;  /* 0xfcb0000009097836 */ /* 0x000fe20000000000 */
[----:B------:R-:W-:Y:S06]  /*0f20*/  BRA `(.L_x_21) ;  /* 0x0000000000047947 */ /* 0x000fec0003800000 */
.L_x_22:
[----:B------:R-:W-:-:S11]  /*0f30*/  DADD R8, R18, R18 ;  /* 0x0000000012087229 */ /* 0x000fd60000000012 */
.L_x_21:
[----:B------:R-:W-:Y:S05]  /*0f40*/  BSYNC.RECONVERGENT B1 ;  /* 0x0000000000017941 */ /* 0x000fea0003800200 */
.L_x_19:
[----:B------:R-:W-:-:S04]  /*0f50*/  IMAD.MOV.U32 R27, RZ, RZ, 0x0 ;  /* 0x00000000ff1b7424 */ /* 0x000fc800078e00ff */
[----:B------:R-:W-:Y:S05]  /*0f60*/  RET.REL.NODEC R26 `(_Z23kernelgpuPairbGradient2IfEvPT_S1_S1_S1_S1_PiS2_S2_S2_S1_S1_S2_iiiiii) ;  /* 0xfffffff01a247950 */ /* 0x000fea0003c3ffff */
        .weak           $__internal_1_$__cuda_sm3x_div_rn_noftz_f32_slowpath
        .type           $__internal_1_$__cuda_sm3x_div_rn_noftz_f32_slowpath,@function
        .size           $__internal_1_$__cuda_sm3x_div_rn_noftz_f32_slowpath,($_Z23kernelgpuPairbGradient2IfEvPT_S1_S1_S1_S1_PiS2_S2_S2_S1_S1_S2_iiiiii$__internal_accurate_pow - $__internal_1_$__cuda_sm3x_div_rn_noftz_f32_slowpath)
$__internal_1_$__cuda_sm3x_div_rn_noftz_f32_slowpath:
[--C-:B------:R-:W-:Y:S01]  /*0f70*/  SHF.R.U32.HI R11, RZ, 0x17, R26.reuse ;  /* 0x00000017ff0b7819 */ /* 0x100fe2000001161a */
[----:B------:R-:W-:Y:S01]  /*0f80*/  BSSY.RECONVERGENT B1, `(.L_x_23) ;  /* 0x0000065000017945 */ /* 0x000fe20003800200 */
[--C-:B------:R-:W-:Y:S01]  /*0f90*/  SHF.R.U32.HI R8, RZ, 0x17, R3.reuse ;  /* 0x00000017ff087819 */ /* 0x100fe20000011603 */
[----:B------:R-:W-:Y:S01]  /*0fa0*/  IMAD.MOV.U32 R18, RZ, RZ, R3 ;  /* 0x000000ffff127224 */ /* 0x000fe200078e0003 */
[----:B------:R-:W-:Y:S01]  /*0fb0*/  LOP3.LUT R11, R11, 0xff, RZ, 0xc0, !PT ;  /* 0x000000ff0b0b7812 */ /* 0x000fe200078ec0ff */
[----:B------:R-:W-:Y:S01]  /*0fc0*/  IMAD.MOV.U32 R19, RZ, RZ, R26 ;  /* 0x000000ffff137224 */ /* 0x000fe200078e001a */
[----:B------:R-:W-:-:S03]  /*0fd0*/  LOP3.LUT R21, R8, 0xff, RZ, 0xc0, !PT ;  /* 0x000000ff08157812 */ /* 0x000fc600078ec0ff */
[----:B------:R-:W-:Y:S02]  /*0fe0*/  VIADD R22, R11, 0xffffffff ;  /* 0xffffffff0b167836 */ /* 0x000fe40000000000 */
[----:B------:R-:W-:-:S03]  /*0ff0*/  VIADD R20, R21, 0xffffffff ;  /* 0xffffffff15147836 */ /* 0x000fc60000000000 */
[----:B------:R-:W-:-:S04]  /*1000*/  ISETP.GT.U32.AND P0, PT, R22, 0xfd, PT ;  /* 0x000000fd1600780c */ /* 0x000fc80003f04070 */
[----:B------:R-:W-:-:S13]  /*1010*/  ISETP.GT.U32.OR P0, PT, R20, 0xfd, P0 ;  /* 0x000000fd1400780c */ /* 0x000fda0000704470 */
[----:B------:R-:W-:Y:S01]  /*1020*/  @!P0 IMAD.MOV.U32 R9, RZ, RZ, RZ ;  /* 0x000000ffff098224 */ /* 0x000fe200078e00ff */
[----:B------:R-:W-:Y:S06]  /*1030*/  @!P0 BRA `(.L_x_24) ;  /* 0x0000000000608947 */ /* 0x000fec0003800000 */
[----:B------:R-:W-:Y:S01]  /*1040*/  FSETP.GTU.FTZ.AND P0, PT, |R3|, +INF , PT ;  /* 0x7f8000000300780b */ /* 0x000fe20003f1c200 */
[----:B------:R-:W-:Y:S01]  /*1050*/  IMAD.MOV.U32 R8, RZ, RZ, R26 ;  /* 0x000000ffff087224 */ /* 0x000fe200078e001a */
[----:B------:R-:W-:-:S04]  /*1060*/  FSETP.GTU.FTZ.AND P1, PT, |R26|, +INF , PT ;  /* 0x7f8000001a00780b */ /* 0x000fc80003f3c200 */
[----:B------:R-:W-:-:S13]  /*1070*/  PLOP3.LUT P0, PT, P0, P1, PT, 0xf8, 0x8f ;  /* 0x00000000008f781c */ /* 0x000fda0000703f70 */
[----:B------:R-:W-:Y:S05]  /*1080*/  @P0 BRA `(.L_x_25) ;  /* 0x00000004004c0947 */ /* 0x000fea0003800000 */
[----:B------:R-:W-:-:S13]  /*1090*/  LOP3.LUT P0, RZ, R19, 0x7fffffff, R18, 0xc8, !PT ;  /* 0x7fffffff13ff7812 */ /* 0x000fda000780c812 */
[----:B------:R-:W-:Y:S05]  /*10a0*/  @!P0 BRA `(.L_x_26) ;  /* 0x00000004003c8947 */ /* 0x000fea0003800000 */
[C---:B------:R-:W-:Y:S02]  /*10b0*/  FSETP.NEU.FTZ.AND P1, PT, |R3|.reuse, +INF , PT ;  /* 0x7f8000000300780b */ /* 0x040fe40003f3d200 */
[----:B------:R-:W-:Y:S02]  /*10c0*/  FSETP.NEU.FTZ.AND P2, PT, |R8|, +INF , PT ;  /* 0x7f8000000800780b */ /* 0x000fe40003f5d200 */
[----:B------:R-:W-:-:S11]  /*10d0*/  FSETP.NEU.FTZ.AND P0, PT, |R3|, +INF , PT ;  /* 0x7f8000000300780b */ /* 0x000fd60003f1d200 */
[----:B------:R-:W-:Y:S05]  /*10e0*/  @!P2 BRA !P1, `(.L_x_26) ;  /* 0x00000004002ca947 */ /* 0x000fea0004800000 */
[----:B------:R-:W-:-:S04]  /*10f0*/  LOP3.LUT P1, RZ, R18, 0x7fffffff, RZ, 0xc0, !PT ;  /* 0x7fffffff12ff7812 */ /* 0x000fc8000782c0ff */
[----:B------:R-:W-:-:S13]  /*1100*/  PLOP3.LUT P1, PT, P2, P1, PT, 0x2f, 0xf2 ;  /* 0x0000000000f2781c */ /* 0x000fda0001722577 */
[----:B------:R-:W-:Y:S05]  /*1110*/  @P1 BRA `(.L_x_27) ;  /* 0x0000000400181947 */ /* 0x000fea0003800000 */
[----:B------:R-:W-:-:S04]  /*1120*/  LOP3.LUT P1, RZ, R19, 0x7fffffff, RZ, 0xc0, !PT ;  /* 0x7fffffff13ff7812 */ /* 0x000fc8000782c0ff */
[----:B------:R-:W-:-:S13]  /*1130*/  PLOP3.LUT P0, PT, P0, P1, PT, 0x2f, 0xf2 ;  /* 0x0000000000f2781c */ /* 0x000fda0000702577 */
[----:B------:R-:W-:Y:S05]  /*1140*/  @P0 BRA `(.L_x_28) ;  /* 0x0000000400000947 */ /* 0x000fea0003800000 */
[----:B------:R-:W-:Y:S02]  /*1150*/  ISETP.GE.AND P0, PT, R20, RZ, PT ;  /* 0x000000ff1400720c */ /* 0x000fe40003f06270 */
[----:B------:R-:W-:-:S11]  /*1160*/  ISETP.GE.AND P1, PT, R22, RZ, PT ;  /* 0x000000ff1600720c */ /* 0x000fd60003f26270 */
[----:B------:R-:W-:Y:S02]  /*1170*/  @P0 IMAD.MOV.U32 R9, RZ, RZ, RZ ;  /* 0x000000ffff090224 */ /* 0x000fe400078e00ff */
[----:B------:R-:W-:Y:S01]  /*1180*/  @!P0 FFMA R18, R3, 1.84467440737095516160e+19, RZ ;  /* 0x5f80000003128823 */ /* 0x000fe200000000ff */
[----:B------:R-:W-:Y:S02]  /*1190*/  @!P0 IMAD.MOV.U32 R9, RZ, RZ, -0x40 ;  /* 0xffffffc0ff098424 */ /* 0x000fe400078e00ff */
[----:B------:R-:W-:Y:S02]  /*11a0*/  @!P1 FFMA R19, R8, 1.84467440737095516160e+19, RZ ;  /* 0x5f80000008139823 */ /* 0x000fe400000000ff */
[----:B------:R-:W-:-:S07]  /*11b0*/  @!P1 VIADD R9, R9, 0x40 ;  /* 0x0000004009099836 */ /* 0x000fce0000000000 */
.L_x_24:
[----:B------:R-:W-:Y:S01]  /*11c0*/  LEA R8, R11, 0xc0800000, 0x17 ;  /* 0xc08000000b087811 */ /* 0x000fe200078eb8ff */
[----:B------:R-:W-:Y:S04]  /*11d0*/  BSSY.RECONVERGENT B2, `(.L_x_29) ;  /* 0x0000036000027945 */ /* 0x000fe80003800200 */
[----:B------:R-:W-:Y:S02]  /*11e0*/  IMAD.IADD R19, R19, 0x1, -R8 ;  /* 0x0000000113137824 */ /* 0x000fe400078e0a08 */
[----:B------:R-:W-:Y:S02]  /*11f0*/  VIADD R8, R21, 0xffffff81 ;  /* 0xffffff8115087836 */ /* 0x000fe40000000000 */
[----:B------:R-:W0:Y:S01]  /*1200*/  MUFU.RCP R20, R19 ;  /* 0x0000001300147308 */ /* 0x000e220000001000 */
[----:B------:R-:W-:Y:S01]  /*1210*/  FADD.FTZ R22, -R19, -RZ ;  /* 0x800000ff13167221 */ /* 0x000fe20000010100 */
[----:B------:R-:W-:-:S03]  /*1220*/  IMAD R3, R8, -0x800000, R18 ;  /* 0xff80000008037824 */ /* 0x000fc600078e0212 */
[----:B0-----:R-:W-:-:S04]  /*1230*/  FFMA R21, R20, R22, 1 ;  /* 0x3f80000014157423 */ /* 0x001fc80000000016 */
[----:B------:R-:W-:-:S04]  /*1240*/  FFMA R23, R20, R21, R20 ;  /* 0x0000001514177223 */ /* 0x000fc80000000014 */
[----:B------:R-:W-:-:S04]  /*1250*/  FFMA R18, R3, R23, RZ ;  /* 0x0000001703127223 */ /* 0x000fc800000000ff */
[----:B------:R-:W-:-:S04]  /*1260*/  FFMA R21, R22, R18, R3 ;  /* 0x0000001216157223 */ /* 0x000fc80000000003 */
[----:B------:R-:W-:Y:S01]  /*1270*/  FFMA R20, R23, R21, R18 ;  /* 0x0000001517147223 */ /* 0x000fe20000000012 */
[----:B------:R-:W-:-:S03]  /*1280*/  IADD3 R18, PT, PT, R8, 0x7f, -R11 ;  /* 0x0000007f08127810 */ /* 0x000fc60007ffe80b */
[----:B------:R-:W-:Y:S02]  /*1290*/  FFMA R21, R22, R20, R3 ;  /* 0x0000001416157223 */ /* 0x000fe40000000003 */
[----:B------:R-:W-:Y:S02]  /*12a0*/  IMAD.IADD R18, R18, 0x1, R9 ;  /* 0x0000000112127824 */ /* 0x000fe400078e0209 */
[----:B------:R-:W-:-:S05]  /*12b0*/  FFMA R3, R23, R21, R20 ;  /* 0x0000001517037223 */ /* 0x000fca0000000014 */
[----:B------:R-:W-:-:S04]  /*12c0*/  SHF.R.U32.HI R8, RZ, 0x17, R3 ;  /* 0x00000017ff087819 */ /* 0x000fc80000011603 */
[----:B------:R-:W-:-:S05]  /*12d0*/  LOP3.LUT R8, R8, 0xff, RZ, 0xc0, !PT ;  /* 0x000000ff08087812 */ /* 0x000fca00078ec0ff */
[----:B------:R-:W-:-:S04]  /*12e0*/  IMAD.IADD R19, R8, 0x1, R18 ;  /* 0x0000000108137824 */ /* 0x000fc800078e0212 */
[----:B------:R-:W-:-:S05]  /*12f0*/  VIADD R8, R19, 0xffffffff ;  /* 0xffffffff13087836 */ /* 0x000fca0000000000 */
[----:B------:R-:W-:-:S13]  /*1300*/  ISETP.GE.U32.AND P0, PT, R8, 0xfe, PT ;  /* 0x000000fe0800780c */ /* 0x000fda0003f06070 */
[----:B------:R-:W-:Y:S05]  /*1310*/  @!P0 BRA `(.L_x_30) ;  /* 0x0000000000808947 */ /* 0x000fea0003800000 */
[----:B------:R-:W-:-:S13]  /*1320*/  ISETP.GT.AND P0, PT, R19, 0xfe, PT ;  /* 0x000000fe1300780c */ /* 0x000fda0003f04270 */
[----:B------:R-:W-:Y:S05]  /*1330*/  @P0 BRA `(.L_x_31) ;  /* 0x00000000006c0947 */ /* 0x000fea0003800000 */
[----:B------:R-:W-:-:S13]  /*1340*/  ISETP.GE.AND P0, PT, R19, 0x1, PT ;  /* 0x000000011300780c */ /* 0x000fda0003f06270 */
[----:B------:R-:W-:Y:S05]  /*1350*/  @P0 BRA `(.L_x_32) ;  /* 0x0000000000740947 */ /* 0x000fea0003800000 */
[----:B------:R-:W-:Y:S02]  /*1360*/  ISETP.GE.AND P0, PT, R19, -0x18, PT ;  /* 0xffffffe81300780c */ /* 0x000fe40003f06270 */
[----:B------:R-:W-:-:S11]  /*1370*/  LOP3.LUT R3, R3, 0x80000000, RZ, 0xc0, !PT ;  /* 0x8000000003037812 */ /* 0x000fd600078ec0ff */
[----:B------:R-:W-:Y:S05]  /*1380*/  @!P0 BRA `(.L_x_32) ;  /* 0x0000000000688947 */ /* 0x000fea0003800000 */
[-CC-:B------:R-:W-:Y:S01]  /*1390*/  FFMA.RZ R8, R23, R21.reuse, R20.reuse ;  /* 0x0000001517087223 */ /* 0x180fe2000000c014 */
[----:B------:R-:W-:Y:S02]  /*13a0*/  VIADD R18, R19, 0x20 ;  /* 0x0000002013127836 */ /* 0x000fe40000000000 */
[-CC-:B------:R-:W-:Y:S01]  /*13b0*/  FFMA.RM R9, R23, R21.reuse, R20.reuse ;  /* 0x0000001517097223 */ /* 0x180fe20000004014 */
[----:B------:R-:W-:Y:S02]  /*13c0*/  ISETP.NE.AND P2, PT, R19, RZ, PT ;  /* 0x000000ff1300720c */ /* 0x000fe40003f45270 */
[----:B------:R-:W-:Y:S01]  /*13d0*/  LOP3.LUT R11, R8, 0x7fffff, RZ, 0xc0, !PT ;  /* 0x007fffff080b7812 */ /* 0x000fe200078ec0ff */
[----:B------:R-:W-:Y:S01]  /*13e0*/  FFMA.RP R8, R23, R21, R20 ;  /* 0x0000001517087223 */ /* 0x000fe20000008014 */
[----:B------:R-:W-:Y:S01]  /*13f0*/  ISETP.NE.AND P1, PT, R19, RZ, PT ;  /* 0x000000ff1300720c */ /* 0x000fe20003f25270 */
[----:B------:R-:W-:Y:S01]  /*1400*/  IMAD.MOV R19, RZ, RZ, -R19 ;  /* 0x000000ffff137224 */ /* 0x000fe200078e0a13 */
[----:B------:R-:W-:-:S02]  /*1410*/  LOP3.LUT R11, R11, 0x800000, RZ, 0xfc, !PT ;  /* 0x008000000b0b7812 */ /* 0x000fc400078efcff */
[----:B------:R-:W-:Y:S02]  /*1420*/  FSETP.NEU.FTZ.AND P0, PT, R8, R9, PT ;  /* 0x000000090800720b */ /* 0x000fe40003f1d000 */
[----:B------:R-:W-:Y:S02]  /*1430*/  SHF.L.U32 R18, R11, R18, RZ ;  /* 0x000000120b127219 */ /* 0x000fe400000006ff */
[----:B------:R-:W-:Y:S02]  /*1440*/  SEL R8, R19, RZ, P2 ;  /* 0x000000ff13087207 */ /* 0x000fe40001000000 */
[----:B------:R-:W-:Y:S02]  /*1450*/  ISETP.NE.AND P1, PT, R18, RZ, P1 ;  /* 0x000000ff1200720c */ /* 0x000fe40000f25270 */
[----:B------:R-:W-:Y:S02]  /*1460*/  SHF.R.U32.HI R8, RZ, R8, R11 ;  /* 0x00000008ff087219 */ /* 0x000fe4000001160b */
[----:B------:R-:W-:-:S02]  /*1470*/  PLOP3.LUT P0, PT, P0, P1, PT, 0xf8, 0x8f ;  /* 0x00000000008f781c */ /* 0x000fc40000703f70 */
[----:B------:R-:W-:Y:S02]  /*1480*/  SHF.R.U32.HI R18, RZ, 0x1, R8 ;  /* 0x00000001ff127819 */ /* 0x000fe40000011608 */
[----:B------:R-:W-:-:S04]  /*1490*/  SEL R9, RZ, 0x1, !P0 ;  /* 0x00000001ff097807 */ /* 0x000fc80004000000 */
[----:B------:R-:W-:-:S04]  /*14a0*/  LOP3.LUT R9, R9, 0x1, R18, 0xf8, !PT ;  /* 0x0000000109097812 */ /* 0x000fc800078ef812 */
[----:B------:R-:W-:-:S05]  /*14b0*/  LOP3.LUT R9, R9, R8, RZ, 0xc0, !PT ;  /* 0x0000000809097212 */ /* 0x000fca00078ec0ff */
[----:B------:R-:W-:-:S05]  /*14c0*/  IMAD.IADD R18, R18, 0x1, R9 ;  /* 0x0000000112127824 */ /* 0x000fca00078e0209 */
[----:B------:R-:W-:Y:S01]  /*14d0*/  LOP3.LUT R3, R18, R3, RZ, 0xfc, !PT ;  /* 0x0000000312037212 */ /* 0x000fe200078efcff */
[----:B------:R-:W-:Y:S06]  /*14e0*/  BRA `(.L_x_32) ;  /* 0x0000000000107947 */ /* 0x000fec0003800000 */
.L_x_31:
[----:B------:R-:W-:-:S04]  /*14f0*/  LOP3.LUT R3, R3, 0x80000000, RZ, 0xc0, !PT ;  /* 0x8000000003037812 */ /* 0x000fc800078ec0ff */
[----:B------:R-:W-:Y:S01]  /*1500*/  LOP3.LUT R3, R3, 0x7f800000, RZ, 0xfc, !PT ;  /* 0x7f80000003037812 */ /* 0x000fe200078efcff */
[----:B------:R-:W-:Y:S06]  /*1510*/  BRA `(.L_x_32) ;  /* 0x0000000000047947 */ /* 0x000fec0003800000 */
.L_x_30:
[----:B------:R-:W-:-:S07]  /*1520*/  IMAD R3, R18, 0x800000, R3 ;  /* 0x0080000012037824 */ /* 0x000fce00078e0203 */
.L_x_32:
[----:B------:R-:W-:Y:S05]  /*1530*/  BSYNC.RECONVERGENT B2 ;  /* 0x0000000000027941 */ /* 0x000fea0003800200 */
.L_x_29:
[----:B------:R-:W-:Y:S05]  /*1540*/  BRA `(.L_x_33) ;  /* 0x0000000000207947 */ /* 0x000fea0003800000 */
.L_x_28:
[----:B------:R-:W-:-:S04]  /*1550*/  LOP3.LUT R3, R19, 0x80000000, R18, 0x48, !PT ;  /* 0x8000000013037812 */ /* 0x000fc800078e4812 */
[----:B------:R-:W-:Y:S01]  /*1560*/  LOP3.LUT R3, R3, 0x7f800000, RZ, 0xfc, !PT ;  /* 0x7f80000003037812 */ /* 0x000fe200078efcff */
[----:B------:R-:W-:Y:S06]  /*1570*/  BRA `(.L_x_33) ;  /* 0x0000000000147947 */ /* 0x000fec0003800000 */
.L_x_27:
[----:B------:R-:W-:Y:S01]  /*1580*/  LOP3.LUT R3, R19, 0x80000000, R18, 0x48, !PT ;  /* 0x8000000013037812 */ /* 0x000fe200078e4812 */
[----:B------:R-:W-:Y:S06]  /*1590*/  BRA `(.L_x_33) ;  /* 0x00000000000c7947 */ /* 0x000fec0003800000 */
.L_x_26:
[----:B------:R-:W0:Y:S01]  /*15a0*/  MUFU.RSQ R3, -QNAN ;  /* 0xffc0000000037908 */ /* 0x000e220000001400 */
[----:B------:R-:W-:Y:S05]  /*15b0*/  BRA `(.L_x_33) ;  /* 0x0000000000047947 */ /* 0x000fea0003800000 */
.L_x_25:
[----:B------:R-:W-:-:S07]  /*15c0*/  FADD.FTZ R3, R3, R8 ;  /* 0x0000000803037221 */ /* 0x000fce0000010000 */
.L_x_33:
[----:B------:R-:W-:Y:S05]  /*15d0*/  BSYNC.RECONVERGENT B1 ;  /* 0x0000000000017941 */ /* 0x000fea0003800200 */
.L_x_23:
[----:B------:R-:W-:-:S04]  /*15e0*/  IMAD.MOV.U32 R11, RZ, RZ, 0x0 ;  /* 0x00000000ff0b7424 */ /* 0x000fc800078e00ff */
[----:B0-----:R-:W-:Y:S05]  /*15f0*/  RET.REL.NODEC R10 `(_Z23kernelgpuPairbGradient2IfEvPT_S1_S1_S1_S1_PiS2_S2_S2_S1_S1_S2_iiiiii) ;  /* 0xffffffe80a807950 */ /* 0x001fea0003c3ffff */
        .type           $_Z23kernelgpuPairbGradient2IfEvPT_S1_S1_S1_S1_PiS2_S2_S2_S1_S1_S2_iiiiii$__internal_accurate_pow,@function
        .size           $_Z23kernelgpuPairbGradient2IfEvPT_S1_S1_S1_S1_PiS2_S2_S2_S1_S1_S2_iiiiii$__internal_accurate_pow,(.L_x_126 - $_Z23kernelgpuPairbGradient2IfEvPT_S1_S1_S1_S1_PiS2_S2_S2_S1_S1_S2_iiiiii$__internal_accurate_pow)
$_Z23kernelgpuPairbGradient2IfEvPT_S1_S1_S1_S1_PiS2_S2_S2_S1_S1_S2_iiiiii$__internal_accurate_pow:
[----:B------:R-:W-:Y:S01]  /*1600*/  ISETP.GT.U32.AND P0, PT, R3, 0xfffff, PT ;  /* 0x000fffff0300780c */ /* 0x000fe20003f04070 */
[--C-:B------:R-:W-:Y:S01]  /*1610*/  IMAD.MOV.U32 R21, RZ, RZ, R3.reuse ;  /* 0x000000ffff157224 */ /* 0x100fe200078e0003 */
[----:B------:R-:W-:Y:S01]  /*1620*/  UMOV UR8, 0x7d2cafe2 ;  /* 0x7d2cafe200087882 */ /* 0x000fe20000000000 */
[----:B------:R-:W-:Y:S01]  /*1630*/  IMAD.MOV.U32 R24, RZ, RZ, 0x41ad3b5a ;  /* 0x41ad3b5aff187424 */ /* 0x000fe200078e00ff */
[----:B------:R-:W-:Y:S01]  /*1640*/  UMOV UR9, 0x3eb0f5ff ;  /* 0x3eb0f5ff00097882 */ /* 0x000fe20000000000 */
[----:B------:R-:W-:Y:S01]  /*1650*/  IMAD.MOV.U32 R25, RZ, RZ, 0x3ed0f5d2 ;  /* 0x3ed0f5d2ff197424 */ /* 0x000fe200078e00ff */
[----:B------:R-:W-:Y:S01]  /*1660*/  SHF.R.U32.HI R3, RZ, 0x14, R3 ;  /* 0x00000014ff037819 */ /* 0x000fe20000011603 */
[----:B------:R-:W-:Y:S01]  /*1670*/  UMOV UR10, 0x3b39803f ;  /* 0x3b39803f000a7882 */ /* 0x000fe20000000000 */
[----:B------:R-:W-:-:S05]  /*1680*/  UMOV UR11, 0x3c7abc9e ;  /* 0x3c7abc9e000b7882 */ /* 0x000fca0000000000 */
[----:B------:R-:W-:-:S10]  /*1690*/  @!P0 DMUL R18, R20, 1.80143985094819840000e+16 ;  /* 0x4350000014128828 */ /* 0x000fd40000000000 */
[----:B------:R-:W-:Y:S01]  /*16a0*/  @!P0 IMAD.MOV.U32 R21, RZ, RZ, R19 ;  /* 0x000000ffff158224 */ /* 0x000fe200078e0013 */
[----:B------:R-:W-:Y:S01]  /*16b0*/  @!P0 LEA.HI R3, R19, 0xffffffca, RZ, 0xc ;  /* 0xffffffca13038811 */ /* 0x000fe200078f60ff */
[----:B------:R-:W-:-:S03]  /*16c0*/  @!P0 IMAD.MOV.U32 R20, RZ, RZ, R18 ;  /* 0x000000ffff148224 */ /* 0x000fc600078e0012 */
[----:B------:R-:W-:Y:S01]  /*16d0*/  LOP3.LUT R21, R21, 0x800fffff, RZ, 0xc0, !PT ;  /* 0x800fffff15157812 */ /* 0x000fe200078ec0ff */
[----:B------:R-:W-:Y:S02]  /*16e0*/  IMAD.MOV.U32 R22, RZ, RZ, R20 ;  /* 0x000000ffff167224 */ /* 0x000fe400078e0014 */
[----:B------:R-:W-:Y:S01]  /*16f0*/  IMAD.MOV.U32 R20, RZ, RZ, RZ ;  /* 0x000000ffff147224 */ /* 0x000fe200078e00ff */
[----:B------:R-:W-:-:S04]  /*1700*/  LOP3.LUT R21, R21, 0x3ff00000, RZ, 0xfc, !PT ;  /* 0x3ff0000015157812 */ /* 0x000fc800078efcff */
[----:B------:R-:W-:Y:S01]  /*1710*/  ISETP.GE.U32.AND P1, PT, R21, 0x3ff6a09f, PT ;  /* 0x3ff6a09f1500780c */ /* 0x000fe20003f26070 */
[----:B------:R-:W-:-:S12]  /*1720*/  IMAD.MOV.U32 R23, RZ, RZ, R21 ;  /* 0x000000ffff177224 */ /* 0x000fd800078e0015 */
[----:B------:R-:W-:-:S04]  /*1730*/  @P1 VIADD R18, R23, 0xfff00000 ;  /* 0xfff0000017121836 */ /* 0x000fc80000000000 */
[----:B------:R-:W-:-:S06]  /*1740*/  @P1 IMAD.MOV.U32 R23, RZ, RZ, R18 ;  /* 0x000000ffff171224 */ /* 0x000fcc00078e0012 */
[C---:B------:R-:W-:Y:S02]  /*1750*/  DADD R28, R22.reuse, 1 ;  /* 0x3ff00000161c7429 */ /* 0x040fe40000000000 */
[----:B------:R-:W-:-:S04]  /*1760*/  DADD R22, R22, -1 ;  /* 0xbff0000016167429 */ /* 0x000fc80000000000 */
[----:B------:R-:W0:Y:S02]  /*1770*/  MUFU.RCP64H R21, R29 ;  /* 0x0000001d00157308 */ /* 0x000e240000001800 */
[----:B0-----:R-:W-:-:S08]  /*1780*/  DFMA R26, -R28, R20, 1 ;  /* 0x3ff000001c1a742b */ /* 0x001fd00000000114 */
[----:B------:R-:W-:-:S08]  /*1790*/  DFMA R26, R26, R26, R26 ;  /* 0x0000001a1a1a722b */ /* 0x000fd0000000001a */
[----:B------:R-:W-:-:S08]  /*17a0*/  DFMA R26, R20, R26, R20 ;  /* 0x0000001a141a722b */ /* 0x000fd00000000014 */
[----:B------:R-:W-:-:S08]  /*17b0*/  DMUL R20, R22, R26 ;  /* 0x0000001a16147228 */ /* 0x000fd00000000000 */
[----:B------:R-:W-:-:S08]  /*17c0*/  DFMA R20, R22, R26, R20 ;  /* 0x0000001a1614722b */ /* 0x000fd00000000014 */
[----:B------:R-:W-:-:S08]  /*17d0*/  DMUL R36, R20, R20 ;  /* 0x0000001414247228 */ /* 0x000fd00000000000 */
[----:B------:R-:W-:Y:S01]  /*17e0*/  DFMA R24, R36, UR8, R24 ;  /* 0x0000000824187c2b */ /* 0x000fe20008000018 */
[----:B------:R-:W-:Y:S01]  /*17f0*/  UMOV UR8, 0x75488a3f ;  /* 0x75488a3f00087882 */ /* 0x000fe20000000000 */
[----:B------:R-:W-:-:S06]  /*1800*/  UMOV UR9, 0x3ef3b20a ;  /* 0x3ef3b20a00097882 */ /* 0x000fcc0000000000 */
[----:B------:R-:W-:Y:S01]  /*1810*/  DFMA R28, R36, R24, UR8 ;  /* 0x00000008241c7e2b */ /* 0x000fe20008000018 */
[----:B------:R-:W-:Y:S01]  /*1820*/  UMOV UR8, 0xe4faecd5 ;  /* 0xe4faecd500087882 */ /* 0x000fe20000000000 */
[----:B------:R-:W-:Y:S01]  /*1830*/  UMOV UR9, 0x3f1745cd ;  /* 0x3f1745cd00097882 */ /* 0x000fe20000000000 */
[----:B------:R-:W-:-:S05]  /*1840*/  DADD R24, R22, -R20 ;  /* 0x0000000016187229 */ /* 0x000fca0000000814 */
[----:B------:R-:W-:Y:S01]  /*1850*/  DFMA R28, R36, R28, UR8 ;  /* 0x00000008241c7e2b */ /* 0x000fe2000800001c */
[----:B------:R-:W-:Y:S01]  /*1860*/  UMOV UR8, 0x258a578b ;  /* 0x258a578b00087882 */ /* 0x000fe20000000000 */
[----:B------:R-:W-:Y:S01]  /*1870*/  UMOV UR9, 0x3f3c71c7 ;  /* 0x3f3c71c700097882 */ /* 0x000fe20000000000 */
[----:B------:R-:W-:-:S05]  /*1880*/  DADD R24, R24, R24 ;  /* 0x0000000018187229 */ /* 0x000fca0000000018 */
[----:B------:R-:W-:Y:S01]  /*1890*/  DFMA R28, R36, R28, UR8 ;  /* 0x00000008241c7e2b */ /* 0x000fe2000800001c */
[----:B------:R-:W-:Y:S01]  /*18a0*/  UMOV UR8, 0x9242b910 ;  /* 0x9242b91000087882 */ /* 0x000fe20000000000 */
[----:B------:R-:W-:Y:S01]  /*18b0*/  UMOV UR9, 0x3f624924 ;  /* 0x3f62492400097882 */ /* 0x000fe20000000000 */
[----:B------:R-:W-:-:S05]  /*18c0*/  DFMA R24, R22, -R20, R24 ;  /* 0x800000141618722b */ /* 0x000fca0000000018 */
[----:B------:R-:W-:Y:S01]  /*18d0*/  DFMA R28, R36, R28, UR8 ;  /* 0x00000008241c7e2b */ /* 0x000fe2000800001c */
[----:B------:R-:W-:Y:S01]  /*18e0*/  UMOV UR8, 0x99999dfb ;  /* 0x99999dfb00087882 */ /* 0x000fe20000000000 */
[----:B------:R-:W-:Y:S01]  /*18f0*/  UMOV UR9, 0x3f899999 ;  /* 0x3f89999900097882 */ /* 0x000fe20000000000 */
[----:B------:R-:W-:-:S05]  /*1900*/  DMUL R24, R26, R24 ;  /* 0x000000181a187228 */ /* 0x000fca0000000000 */
[----:B------:R-:W-:Y:S01]  /*1910*/  DFMA R28, R36, R28, UR8 ;  /* 0x00000008241c7e2b */ /* 0x000fe2000800001c */
[----:B------:R-:W-:Y:S01]  /*1920*/  UMOV UR8, 0x55555555 ;  /* 0x5555555500087882 */ /* 0x000fe20000000000 */
[----:B------:R-:W-:-:S03]  /*1930*/  UMOV UR9, 0x3fb55555 ;  /* 0x3fb5555500097882 */ /* 0x000fc60000000000 */
[----:B------:R-:W-:Y:S02]  /*1940*/  VIADD R39, R25, 0x100000 ;  /* 0x0010000019277836 */ /* 0x000fe40000000000 */
[----:B------:R-:W-:Y:S01]  /*1950*/  IMAD.MOV.U32 R38, RZ, RZ, R24 ;  /* 0x000000ffff267224 */ /* 0x000fe200078e0018 */
[----:B------:R-:W-:-:S08]  /*1960*/  DFMA R22, R36, R28, UR8 ;  /* 0x0000000824167e2b */ /* 0x000fd0000800001c */
[----:B------:R-:W-:Y:S01]  /*1970*/  DADD R26, -R22, UR8 ;  /* 0x00000008161a7e29 */ /* 0x000fe20008000100 */
[----:B------:R-:W-:Y:S01]  /*1980*/  UMOV UR8, 0xb9e7b0 ;  /* 0x00b9e7b000087882 */ /* 0x000fe20000000000 */
[----:B------:R-:W-:-:S06]  /*1990*/  UMOV UR9, 0x3c46a4cb ;  /* 0x3c46a4cb00097882 */ /* 0x000fcc0000000000 */
[----:B------:R-:W-:Y:S02]  /*19a0*/  DFMA R26, R36, R28, R26 ;  /* 0x0000001c241a722b */ /* 0x000fe4000000001a */
[----:B------:R-:W-:-:S06]  /*19b0*/  DMUL R28, R20, R20 ;  /* 0x00000014141c7228 */ /* 0x000fcc0000000000 */
[----:B------:R-:W-:Y:S01]  /*19c0*/  DADD R26, R26, -UR8 ;  /* 0x800000081a1a7e29 */ /* 0x000fe20008000000 */
[----:B------:R-:W-:Y:S01]  /*19d0*/  UMOV UR8, 0x80000000 ;  /* 0x8000000000087882 */ /* 0x000fe20000000000 */
[C---:B------:R-:W-:Y:S01]  /*19e0*/  DFMA R18, R20.reuse, R20, -R28 ;  /* 0x000000141412722b */ /* 0x040fe2000000081c */
[----:B------:R-:W-:Y:S01]  /*19f0*/  UMOV UR9, 0x43300000 ;  /* 0x4330000000097882 */ /* 0x000fe20000000000 */
[----:B------:R-:W-:-:S06]  /*1a00*/  DMUL R36, R20, R28 ;  /* 0x0000001c14247228 */ /* 0x000fcc0000000000 */
[C---:B------:R-:W-:Y:S02]  /*1a10*/  DFMA R38, R20.reuse, R38, R18 ;  /* 0x000000261426722b */ /* 0x040fe40000000012 */
[----:B------:R-:W-:-:S08]  /*1a20*/  DFMA R18, R20, R28, -R36 ;  /* 0x0000001c1412722b */ /* 0x000fd00000000824 */
[----:B------:R-:W-:Y:S02]  /*1a30*/  DFMA R18, R24, R28, R18 ;  /* 0x0000001c1812722b */ /* 0x000fe40000000012 */
[----:B------:R-:W-:-:S06]  /*1a40*/  DADD R28, R22, R26 ;  /* 0x00000000161c7229 */ /* 0x000fcc000000001a */
[----:B------:R-:W-:Y:S02]  /*1a50*/  DFMA R18, R20, R38, R18 ;  /* 0x000000261412722b */ /* 0x000fe40000000012 */
[----:B------:R-:W-:-:S08]  /*1a60*/  DADD R38, R22, -R28 ;  /* 0x0000000016267229 */ /* 0x000fd0000000081c */
[----:B------:R-:W-:Y:S02]  /*1a70*/  DADD R38, R26, R38 ;  /* 0x000000001a267229 */ /* 0x000fe40000000026 */
[----:B------:R-:W-:-:S08]  /*1a80*/  DMUL R26, R28, R36 ;  /* 0x000000241c1a7228 */ /* 0x000fd00000000000 */
[----:B------:R-:W-:-:S08]  /*1a90*/  DFMA R22, R28, R36, -R26 ;  /* 0x000000241c16722b */ /* 0x000fd0000000081a */
[----:B------:R-:W-:-:S08]  /*1aa0*/  DFMA R18, R28, R18, R22 ;  /* 0x000000121c12722b */ /* 0x000fd00000000016 */
[----:B------:R-:W-:-:S08]  /*1ab0*/  DFMA R38, R38, R36, R18 ;  /* 0x000000242626722b */ /* 0x000fd00000000012 */
[----:B------:R-:W-:-:S08]  /*1ac0*/  DADD R18, R26, R38 ;  /* 0x000000001a127229 */ /* 0x000fd00000000026 */
[--C-:B------:R-:W-:Y:S02]  /*1ad0*/  DADD R22, R20, R18.reuse ;  /* 0x0000000014167229 */ /* 0x100fe40000000012 */
[----:B------:R-:W-:-:S06]  /*1ae0*/  DADD R26, R26, -R18 ;  /* 0x000000001a1a7229 */ /* 0x000fcc0000000812 */
[----:B------:R-:W-:Y:S02]  /*1af0*/  DADD R20, R20, -R22 ;  /* 0x0000000014147229 */ /* 0x000fe40000000816 */
[----:B------:R-:W-:-:S06]  /*1b00*/  DADD R26, R38, R26 ;  /* 0x00000000261a7229 */ /* 0x000fcc000000001a */
[----:B------:R-:W-:Y:S01]  /*1b10*/  DADD R20, R18, R20 ;  /* 0x0000000012147229 */ /* 0x000fe20000000014 */
[C---:B------:R-:W-:Y:S02]  /*1b20*/  VIADD R18, R3.reuse, 0xfffffc01 ;  /* 0xfffffc0103127836 */ /* 0x040fe40000000000 */
[----:B------:R-:W-:Y:S02]  /*1b30*/  @P1 VIADD R18, R3, 0xfffffc02 ;  /* 0xfffffc0203121836 */ /* 0x000fe40000000000 */
[----:B------:R-:W-:-:S03]  /*1b40*/  IMAD.MOV.U32 R19, RZ, RZ, 0x43300000 ;  /* 0x43300000ff137424 */ /* 0x000fc600078e00ff */
[----:B------:R-:W-:Y:S01]  /*1b50*/  DADD R26, R26, R20 ;  /* 0x000000001a1a7229 */ /* 0x000fe20000000014 */
[----:B------:R-:W-:-:S06]  /*1b60*/  LOP3.LUT R18, R18, 0x80000000, RZ, 0x3c, !PT ;  /* 0x8000000012127812 */ /* 0x000fcc00078e3cff */
[----:B------:R-:W-:Y:S01]  /*1b70*/  DADD R20, R18, -UR8 ;  /* 0x8000000812147e29 */ /* 0x000fe20008000000 */
[----:B------:R-:W-:Y:S01]  /*1b80*/  UMOV UR8, 0xfefa39ef ;  /* 0xfefa39ef00087882 */ /* 0x000fe20000000000 */
[----:B------:R-:W-:Y:S01]  /*1b90*/  DADD R24, R24, R26 ;  /* 0x0000000018187229 */ /* 0x000fe2000000001a */
[----:B------:R-:W-:-:S07]  /*1ba0*/  UMOV UR9, 0x3fe62e42 ;  /* 0x3fe62e4200097882 */ /* 0x000fce0000000000 */
[----:B------:R-:W-:-:S08]  /*1bb0*/  DADD R26, R22, R24 ;  /* 0x00000000161a7229 */ /* 0x000fd00000000018 */
[--C-:B------:R-:W-:Y:S02]  /*1bc0*/  DFMA R18, R20, UR8, R26.reuse ;  /* 0x0000000814127c2b */ /* 0x100fe4000800001a */
[----:B------:R-:W-:-:S06]  /*1bd0*/  DADD R28, R22, -R26 ;  /* 0x00000000161c7229 */ /* 0x000fcc000000081a */
[----:B------:R-:W-:Y:S02]  /*1be0*/  DFMA R22, R20, -UR8, R18 ;  /* 0x8000000814167c2b */ /* 0x000fe40008000012 */
[----:B------:R-:W-:-:S06]  /*1bf0*/  DADD R28, R24, R28 ;  /* 0x00000000181c7229 */ /* 0x000fcc000000001c */
[----:B------:R-:W-:-:S08]  /*1c00*/  DADD R22, -R26, R22 ;  /* 0x000000001a167229 */ /* 0x000fd00000000116 */
[----:B------:R-:W-:-:S08]  /*1c10*/  DADD R22, R28, -R22 ;  /* 0x000000001c167229 */ /* 0x000fd00000000816 */
[----:B------:R-:W-:-:S08]  /*1c20*/  DFMA R22, R20, UR10, R22 ;  /* 0x0000000a14167c2b */ /* 0x000fd00008000016 */
[----:B------:R-:W-:-:S08]  /*1c30*/  DADD R20, R18, R22 ;  /* 0x0000000012147229 */ /* 0x000fd00000000016 */
[----:B------:R-:W-:Y:S02]  /*1c40*/  DADD R18, R18, -R20 ;  /* 0x0000000012127229 */ /* 0x000fe40000000814 */
[----:B------:R-:W-:-:S06]  /*1c50*/  DMUL R24, R20, 2 ;  /* 0x4000000014187828 */ /* 0x000fcc0000000000 */
[----:B------:R-:W-:Y:S02]  /*1c60*/  DADD R22, R22, R18 ;  /* 0x0000000016167229 */ /* 0x000fe40000000012 */
[----:B------:R-:W-:Y:S01]  /*1c70*/  DFMA R20, R20, 2, -R24 ;  /* 0x400000001414782b */ /* 0x000fe20000000818 */
[----:B------:R-:W-:Y:S02]  /*1c80*/  IMAD.MOV.U32 R18, RZ, RZ, 0x652b82fe ;  /* 0x652b82feff127424 */ /* 0x000fe400078e00ff */
[----:B------:R-:W-:-:S05]  /*1c90*/  IMAD.MOV.U32 R19, RZ, RZ, 0x3ff71547 ;  /* 0x3ff71547ff137424 */ /* 0x000fca00078e00ff */
[----:B------:R-:W-:-:S08]  /*1ca0*/  DFMA R22, R22, 2, R20 ;  /* 0x400000001616782b */ /* 0x000fd00000000014 */
[----:B------:R-:W-:-:S08]  /*1cb0*/  DADD R26, R24, R22 ;  /* 0x00000000181a7229 */ /* 0x000fd00000000016 */
[----:B------:R-:W-:Y:S02]  /*1cc0*/  DFMA R18, R26, R18, 6.75539944105574400000e+15 ;  /* 0x433800001a12742b */ /* 0x000fe40000000012 */
[----:B------:R-:W-:Y:S01]  /*1cd0*/  FSETP.GEU.AND P0, PT, |R27|, 4.1917929649353027344, PT ;  /* 0x4086232b1b00780b */ /* 0x000fe20003f0e200 */
[----:B------:R-:W-:-:S05]  /*1ce0*/  DADD R24, R24, -R26 ;  /* 0x0000000018187229 */ /* 0x000fca000000081a */
[----:B------:R-:W-:-:S03]  /*1cf0*/  DADD R20, R18, -6.75539944105574400000e+15 ;  /* 0xc338000012147429 */ /* 0x000fc60000000000 */
[----:B------:R-:W-:-:S05]  /*1d00*/  DADD R22, R22, R24 ;  /* 0x0000000016167229 */ /* 0x000fca0000000018 */
[----:B------:R-:W-:Y:S01]  /*1d10*/  DFMA R28, R20, -UR8, R26 ;  /* 0x80000008141c7c2b */ /* 0x000fe2000800001a */
[----:B------:R-:W-:Y:S01]  /*1d20*/  UMOV UR8, 0x3b39803f ;  /* 0x3b39803f00087882 */ /* 0x000fe20000000000 */
[----:B------:R-:W-:-:S06]  /*1d30*/  UMOV UR9, 0x3c7abc9e ;  /* 0x3c7abc9e00097882 */ /* 0x000fcc0000000000 */
[----:B------:R-:W-:Y:S01]  /*1d40*/  DFMA R28, R20, -UR8, R28 ;  /* 0x80000008141c7c2b */ /* 0x000fe2000800001c */
[----:B------:R-:W-:Y:S01]  /*1d50*/  UMOV UR8, 0x69ce2bdf ;  /* 0x69ce2bdf00087882 */ /* 0x000fe20000000000 */
[----:B------:R-:W-:Y:S01]  /*1d60*/  IMAD.MOV.U32 R20, RZ, RZ, -0x35dec16 ;  /* 0xfca213eaff147424 */ /* 0x000fe200078e00ff */
[----:B------:R-:W-:Y:S01]  /*1d70*/  UMOV UR9, 0x3e5ade15 ;  /* 0x3e5ade1500097882 */ /* 0x000fe20000000000 */
[----:B------:R-:W-:-:S06]  /*1d80*/  IMAD.MOV.U32 R21, RZ, RZ, 0x3e928af3 ;  /* 0x3e928af3ff157424 */ /* 0x000fcc00078e00ff */
[----:B------:R-:W-:Y:S01]  /*1d90*/  DFMA R20, R28, UR8, R20 ;  /* 0x000000081c147c2b */ /* 0x000fe20008000014 */
[----:B------:R-:W-:Y:S01]  /*1da0*/  UMOV UR8, 0x62401315 ;  /* 0x6240131500087882 */ /* 0x000fe20000000000 */
[----:B------:R-:W-:-:S06]  /*1db0*/  UMOV UR9, 0x3ec71dee ;  /* 0x3ec71dee00097882 */ /* 0x000fcc0000000000 */
[----:B------:R-:W-:Y:S01]  /*1dc0*/  DFMA R20, R28, R20, UR8 ;  /* 0x000000081c147e2b */ /* 0x000fe20008000014 */
        /* <DEDUP_REMOVED lines=20> */
[----:B------:R-:W-:-:S08]  /*1f10*/  DFMA R20, R28, R20, UR8 ;  /* 0x000000081c147e2b */ /* 0x000fd00008000014 */
[----:B------:R-:W-:-:S08]  /*1f20*/  DFMA R20, R28, R20, 1 ;  /* 0x3ff000001c14742b */ /* 0x000fd00000000014 */
[----:B------:R-:W-:-:S10]  /*1f30*/  DFMA R20, R28, R20, 1 ;  /* 0x3ff000001c14742b */ /* 0x000fd40000000014 */
[----:B------:R-:W-:Y:S02]  /*1f40*/  IMAD R25, R18, 0x100000, R21 ;  /* 0x0010000012197824 */ /* 0x000fe400078e0215 */
[----:B------:R-:W-:Y:S01]  /*1f50*/  IMAD.MOV.U32 R24, RZ, RZ, R20 ;  /* 0x000000ffff187224 */ /* 0x000fe200078e0014 */
[----:B------:R-:W-:Y:S06]  /*1f60*/  @!P0 BRA `(.L_x_34) ;  /* 0x0000000000308947 */ /* 0x000fec0003800000 */
[----:B------:R-:W-:Y:S01]  /*1f70*/  FSETP.GEU.AND P1, PT, |R27|, 4.2275390625, PT ;  /* 0x408748001b00780b */ /* 0x000fe20003f2e200 */
[C---:B------:R-:W-:Y:S02]  /*1f80*/  DADD R24, R26.reuse, +INF ;  /* 0x7ff000001a187429 */ /* 0x040fe40000000000 */
[----:B------:R-:W-:-:S08]  /*1f90*/  DSETP.GEU.AND P0, PT, R26, RZ, PT ;  /* 0x000000ff1a00722a */ /* 0x000fd00003f0e000 */
[----:B------:R-:W-:Y:S02]  /*1fa0*/  FSEL R24, R24, RZ, P0 ;  /* 0x000000ff18187208 */ /* 0x000fe40000000000 */
[----:B------:R-:W-:Y:S02]  /*1fb0*/  @!P1 LEA.HI R3, R18, R18, RZ, 0x1 ;  /* 0x0000001212039211 */ /* 0x000fe400078f08ff */
[----:B------:R-:W-:Y:S02]  /*1fc0*/  FSEL R25, R25, RZ, P0 ;  /* 0x000000ff19197208 */ /* 0x000fe40000000000 */
[----:B------:R-:W-:-:S05]  /*1fd0*/  @!P1 SHF.R.S32.HI R3, RZ, 0x1, R3 ;  /* 0x00000001ff039819 */ /* 0x000fca0000011403 */
[----:B------:R-:W-:Y:S02]  /*1fe0*/  @!P1 IMAD.IADD R18, R18, 0x1, -R3 ;  /* 0x0000000112129824 */ /* 0x000fe400078e0a03 */
[----:B------:R-:W-:-:S03]  /*1ff0*/  @!P1 IMAD R21, R3, 0x100000, R21 ;  /* 0x0010000003159824 */ /* 0x000fc600078e0215 */
[----:B------:R-:W-:Y:S01]  /*2000*/  @!P1 LEA R19, R18, 0x3ff00000, 0x14 ;  /* 0x3ff0000012139811 */ /* 0x000fe200078ea0ff */
[----:B------:R-:W-:-:S06]  /*2010*/  @!P1 IMAD.MOV.U32 R18, RZ, RZ, RZ ;  /* 0x000000ffff129224 */ /* 0x000fcc00078e00ff */
[----:B------:R-:W-:-:S11]  /*2020*/  @!P1 DMUL R24, R20, R18 ;  /* 0x0000001214189228 */ /* 0x000fd60000000000 */
.L_x_34:
[----:B------:R-:W-:Y:S01]  /*2030*/  DFMA R22, R22, R24, R24 ;  /* 0x000000181616722b */ /* 0x000fe20000000018 */
[----:B------:R-:W-:Y:S01]  /*2040*/  IMAD.MOV.U32 R18, RZ, RZ, R32 ;  /* 0x000000ffff127224 */ /* 0x000fe200078e0020 */
[----:B------:R-:W-:Y:S01]  /*2050*/  DSETP.NEU.AND P0, PT, |R24|, +INF , PT ;  /* 0x7ff000001800742a */ /* 0x000fe20003f0d200 */
[----:B------:R-:W-:-:S07]  /*2060*/  IMAD.MOV.U32 R19, RZ, RZ, 0x0 ;  /* 0x00000000ff137424 */ /* 0x000fce00078e00ff */
[----:B------:R-:W-:Y:S02]  /*2070*/  FSEL R3, R24, R22, !P0 ;  /* 0x0000001618037208 */ /* 0x000fe40004000000 */
[----:B------:R-:W-:Y:S01]  /*2080*/  FSEL R22, R25, R23, !P0 ;  /* 0x0000001719167208 */ /* 0x000fe20004000000 */
[----:B------:R-:W-:Y:S06]  /*2090*/  RET.REL.NODEC R18 `(_Z23kernelgpuPairbGradient2IfEvPT_S1_S1_S1_S1_PiS2_S2_S2_S1_S1_S2_iiiiii) ;  /* 0xffffffdc12d87950 */ /* 0x000fec0003c3ffff */
.L_x_35:
[----:B------:R-:W-:-:S00]  /*20a0*/  BRA `(.L_x_35) ;  /* 0xfffffffc00fc7947 */ /* 0x000fc0000383ffff */
[----:B------:R-:W-:-:S00]  /*20b0*/  NOP ;  /* 0x0000000000007918 */ /* 0x000fc00000000000 */
        /* <DEDUP_REMOVED lines=12> */
.L_x_126:


//--------------------- .text._Z23kernelgpuPairbGradient1IfEvPT_S1_S1_S1_S1_PiS2_S2_S2_S1_S1_S2_iiiiii --------------------------
	.section	.text._Z23kernelgpuPairbGradient1IfEvPT_S1_S1_S1_S1_PiS2_S2_S2_S1_S1_S2_iiiiii,"ax",@progbits
	.align	128
        .global         _Z23kernelgpuPairbGradient1IfEvPT_S1_S1_S1_S1_PiS2_S2_S2_S1_S1_S2_iiiiii
        .type           _Z23kernelgpuPairbGradient1IfEvPT_S1_S1_S1_S1_PiS2_S2_S2_S1_S1_S2_iiiiii,@function
        .size           _Z23kernelgpuPairbGradient1IfEvPT_S1_S1_S1_S1_PiS2_S2_S2_S1_S1_S2_iiiiii,(.L_x_129 - _Z23kernelgpuPairbGradient1IfEvPT_S1_S1_S1_S1_PiS2_S2_S2_S1_S1_S2_iiiiii)
        .other          _Z23kernelgpuPairbGradient1IfEvPT_S1_S1_S1_S1_PiS2_S2_S2_S1_S1_S2_iiiiii,@"STO_CUDA_ENTRY STV_DEFAULT"
_Z23kernelgpuPairbGradient1IfEvPT_S1_S1_S1_S1_PiS2_S2_S2_S1_S1_S2_iiiiii:
.text._Z23kernelgpuPairbGradient1IfEvPT_S1_S1_S1_S1_PiS2_S2_S2_S1_S1_S2_iiiiii:
        /* <DEDUP_REMOVED lines=16> */
.L_x_49:
[----:B------:R-:W-:Y:S01]  /*0100*/  IMAD R33, R35, 0x3, RZ ;  /* 0x0000000323217824 */ /* 0x000fe200078e02ff */
[----:B-1----:R-:W1:Y:S03]  /*0110*/  LDC.64 R12, c[0x0][0x3c8] ;  /* 0x0000f200ff0c7b82 */ /* 0x002e660000000a00 */
[----:B0-----:R-:W-:-:S05]  /*0120*/  IMAD.WIDE R16, R33, 0x4, R10 ;  /* 0x0000000421107825 */ /* 0x001fca00078e020a */
[----:B--2---:R-:W2:Y:S04]  /*0130*/  LDG.E R32, desc[UR6][R16.64] ;  /* 0x0000000610207981 */ /* 0x004ea8000c1e1900 */
[----:B------:R0:W5:Y:S04]  /*0140*/  LDG.E R5, desc[UR6][R16.64+0x4] ;  /* 0x0000040610057981 */ /* 0x000168000c1e1900 */
[----:B------:R0:W5:Y:S04]  /*0150*/  LDG.E R4, desc[UR6][R16.64+0x8] ;  /* 0x0000080610047981 */ /* 0x000168000c1e1900 */
[----:B-1----:R0:W5:Y:S04]  /*0160*/  LDG.E R3, desc[UR6][R12.64] ;  /* 0x000000060c037981 */ /* 0x002168000c1e1900 */
[----:B------:R0:W5:Y:S04]  /*0170*/  LDG.E R2, desc[UR6][R12.64+0x4] ;  /* 0x000004060c027981 */ /* 0x000168000c1e1900 */
[----:B------:R0:W5:Y:S01]  /*0180*/  LDG.E R0, desc[UR6][R12.64+0x8] ;  /* 0x000008060c007981 */ /* 0x000162000c1e1900 */
[----:B------:R-:W-:Y:S01]  /*0190*/  BSSY.RECONVERGENT B0, `(.L_x_36) ;  /* 0x0000005000007945 */ /* 0x000fe20003800200 */
[----:B------:R-:W-:Y:S01]  /*01a0*/  MOV R34, 0x1e0 ;  /* 0x000001e000227802 */ /* 0x000fe20000000f00 */
[----:B--2---:R-:W1:Y:S02]  /*01b0*/  F2F.F64.F32 R14, R32 ;  /* 0x00000020000e7310 */ /* 0x004e640000201800 */
[----:B01----:R-:W-:-:S11]  /*01c0*/  DADD R26, -RZ, |R14| ;  /* 0x00000000ff1a7229 */ /* 0x003fd6000000050e */
[----:B---345:R-:W-:Y:S05]  /*01d0*/  CALL.REL.NOINC `($_Z23kernelgpuPairbGradient1IfEvPT_S1_S1_S1_S1_PiS2_S2_S2_S1_S1_S2_iiiiii$__internal_accurate_pow) ;  /* 0x0000001000587944 */ /* 0x038fea0003c00000 */
[----:B------:R-:W-:Y:S05]  /*01e0*/  BSYNC.RECONVERGENT B0 ;  /* 0x0000000000007941 */ /* 0x000fea0003800200 */
.L_x_36:
[----:B------:R-:W-:Y:S01]  /*01f0*/  DADD R16, R14, 2 ;  /* 0x400000000e107429 */ /* 0x000fe20000000000 */
[----:B------:R-:W0:Y:S01]  /*0200*/  F2F.F64.F32 R12, R5 ;  /* 0x00000005000c7310 */ /* 0x000e220000201800 */
[----:B------:R-:W-:Y:S01]  /*0210*/  FSETP.NEU.AND P0, PT, R32, RZ, PT ;  /* 0x000000ff2000720b */ /* 0x000fe20003f0d000 */
[----:B------:R-:W-:Y:S03]  /*0220*/  BSSY.RECONVERGENT B0, `(.L_x_37) ;  /* 0x000000d000007945 */ /* 0x000fe60003800200 */
[----:B------:R-:W-:Y:S02]  /*0230*/  FSEL R38, R18, RZ, P0 ;  /* 0x000000ff12267208 */ /* 0x000fe40000000000 */
[----:B------:R-:W-:Y:S02]  /*0240*/  FSEL R39, R22, RZ, P0 ;  /* 0x000000ff16277208 */ /* 0x000fe40000000000 */
[----:B------:R-:W-:-:S04]  /*0250*/  LOP3.LUT R16, R17, 0x7ff00000, RZ, 0xc0, !PT ;  /* 0x7ff0000011107812 */ /* 0x000fc800078ec0ff */
[----:B------:R-:W-:Y:S01]  /*0260*/  ISETP.NE.AND P1, PT, R16, 0x7ff00000, PT ;  /* 0x7ff000001000780c */ /* 0x000fe20003f25270 */
[----:B0-----:R-:W-:-:S12]  /*0270*/  DADD R26, -RZ, |R12| ;  /* 0x00000000ff1a7229 */ /* 0x001fd8000000050c */
[----:B------:R-:W-:Y:S05]  /*0280*/  @P1 BRA `(.L_x_38) ;  /* 0x0000000000181947 */ /* 0x000fea0003800000 */
[----:B------:R-:W-:-:S13]  /*0290*/  FSETP.NAN.AND P0, PT, R32, R32, PT ;  /* 0x000000202000720b */ /* 0x000fda0003f08000 */
[----:B------:R-:W-:Y:S01]  /*02a0*/  @P0 DADD R38, R14, 2 ;  /* 0x400000000e260429 */ /* 0x000fe20000000000 */
[----:B------:R-:W-:Y:S10]  /*02b0*/  @P0 BRA `(.L_x_38) ;  /* 0x00000000000c0947 */ /* 0x000ff40003800000 */
[----:B------:R-:W-:-:S14]  /*02c0*/  DSETP.NEU.AND P0, PT, |R14|, +INF , PT ;  /* 0x7ff000000e00742a */ /* 0x000fdc0003f0d200 */
[----:B------:R-:W-:Y:S02]  /*02d0*/  @!P0 IMAD.MOV.U32 R38, RZ, RZ, 0x0 ;  /* 0x00000000ff268424 */ /* 0x000fe400078e00ff */
[----:B------:R-:W-:-:S07]  /*02e0*/  @!P0 IMAD.MOV.U32 R39, RZ, RZ, 0x7ff00000 ;  /* 0x7ff00000ff278424 */ /* 0x000fce00078e00ff */
.L_x_38:
[----:B------:R-:W-:Y:S05]  /*02f0*/  BSYNC.RECONVERGENT B0 ;  /* 0x0000000000007941 */ /* 0x000fea0003800200 */
.L_x_37:
[----:B------:R-:W-:Y:S01]  /*0300*/  BSSY.RECONVERGENT B0, `(.L_x_39) ;  /* 0x0000003000007945 */ /* 0x000fe20003800200 */
[----:B------:R-:W-:-:S07]  /*0310*/  MOV R34, 0x330 ;  /* 0x0000033000227802 */ /* 0x000fce0000000f00 */
[----:B------:R-:W-:Y:S05]  /*0320*/  CALL.REL.NOINC `($_Z23kernelgpuPairbGradient1IfEvPT_S1_S1_S1_S1_PiS2_S2_S2_S1_S1_S2_iiiiii$__internal_accurate_pow) ;  /* 0x0000001000047944 */ /* 0x000fea0003c00000 */
[----:B------:R-:W-:Y:S05]  /*0330*/  BSYNC.RECONVERGENT B0 ;  /* 0x0000000000007941 */ /* 0x000fea0003800200 */
.L_x_39:
[----:B------:R-:W-:Y:S01]  /*0340*/  DADD R14, R12, 2 ;  /* 0x400000000c0e7429 */ /* 0x000fe20000000000 */
[C---:B------:R-:W-:Y:S01]  /*0350*/  FSETP.NEU.AND P1, PT, R5.reuse, RZ, PT ;  /* 0x000000ff0500720b */ /* 0x040fe20003f2d000 */
[----:B------:R-:W-:Y:S01]  /*0360*/  BSSY.RECONVERGENT B0, `(.L_x_40) ;  /* 0x0000011000007945 */ /* 0x000fe20003800200 */
[----:B------:R-:W-:Y:S02]  /*0370*/  FSETP.NEU.AND P3, PT, R32, 1, PT ;  /* 0x3f8000002000780b */ /* 0x000fe40003f6d000 */
[----:B------:R-:W-:Y:S02]  /*0380*/  FSETP.NEU.AND P0, PT, R5, 1, PT ;  /* 0x3f8000000500780b */ /* 0x000fe40003f0d000 */
[----:B------:R-:W-:Y:S02]  /*0390*/  FSEL R18, R18, RZ, P1 ;  /* 0x000000ff12127208 */ /* 0x000fe40000800000 */
[----:B------:R-:W-:Y:S02]  /*03a0*/  FSEL R19, R22, RZ, P1 ;  /* 0x000000ff16137208 */ /* 0x000fe40000800000 */
[----:B------:R-:W-:-:S02]  /*03b0*/  LOP3.LUT R16, R15, 0x7ff00000, RZ, 0xc0, !PT ;  /* 0x7ff000000f107812 */ /* 0x000fc400078ec0ff */
[----:B------:R0:W1:Y:S01]  /*03c0*/  F2F.F64.F32 R14, R4 ;  /* 0x00000004000e7310 */ /* 0x0000620000201800 */
[----:B------:R-:W-:Y:S02]  /*03d0*/  FSEL R17, R39, 1.875, P3 ;  /* 0x3ff0000027117808 */ /* 0x000fe40001800000 */
[----:B------:R-:W-:Y:S02]  /*03e0*/  ISETP.NE.AND P2, PT, R16, 0x7ff00000, PT ;  /* 0x7ff000001000780c */ /* 0x000fe40003f45270 */
[----:B------:R-:W-:-:S11]  /*03f0*/  FSEL R16, R38, RZ, P3 ;  /* 0x000000ff26107208 */ /* 0x000fd60001800000 */
[----:B01----:R-:W-:Y:S05]  /*0400*/  @P2 BRA `(.L_x_41) ;  /* 0x0000000000182947 */ /* 0x003fea0003800000 */
[----:B------:R-:W-:-:S13]  /*0410*/  FSETP.NAN.AND P1, PT, R5, R5, PT ;  /* 0x000000050500720b */ /* 0x000fda0003f28000 */
[----:B------:R-:W-:Y:S01]  /*0420*/  @P1 DADD R18, R12, 2 ;  /* 0x400000000c121429 */ /* 0x000fe20000000000 */
[----:B------:R-:W-:Y:S10]  /*0430*/  @P1 BRA `(.L_x_41) ;  /* 0x00000000000c1947 */ /* 0x000ff40003800000 */
[----:B------:R-:W-:-:S14]  /*0440*/  DSETP.NEU.AND P1, PT, |R12|, +INF , PT ;  /* 0x7ff000000c00742a */ /* 0x000fdc0003f2d200 */
[----:B------:R-:W-:Y:S02]  /*0450*/  @!P1 IMAD.MOV.U32 R18, RZ, RZ, 0x0 ;  /* 0x00000000ff129424 */ /* 0x000fe400078e00ff */
[----:B------:R-:W-:-:S07]  /*0460*/  @!P1 IMAD.MOV.U32 R19, RZ, RZ, 0x7ff00000 ;  /* 0x7ff00000ff139424 */ /* 0x000fce00078e00ff */
.L_x_41:
[----:B------:R-:W-:Y:S05]  /*0470*/  BSYNC.RECONVERGENT B0 ;  /* 0x0000000000007941 */ /* 0x000fea0003800200 */
.L_x_40:
[----:B------:R-:W-:Y:S01]  /*0480*/  FSEL R12, R18, RZ, P0 ;  /* 0x000000ff120c7208 */ /* 0x000fe20000000000 */
[----:B------:R-:W-:Y:S01]  /*0490*/  DADD R26, -RZ, |R14| ;  /* 0x00000000ff1a7229 */ /* 0x000fe2000000050e */
[----:B------:R-:W-:Y:S01]  /*04a0*/  FSEL R13, R19, 1.875, P0 ;  /* 0x3ff00000130d7808 */ /* 0x000fe20000000000 */
[----:B------:R-:W-:Y:S01]  /*04b0*/  BSSY.RECONVERGENT B0, `(.L_x_42) ;  /* 0x0000004000007945 */ /* 0x000fe20003800200 */
[----:B------:R-:W-:-:S04]  /*04c0*/  MOV R34, 0x4f0 ;  /* 0x000004f000227802 */ /* 0x000fc80000000f00 */
[----:B------:R-:W-:-:S11]  /*04d0*/  DADD R12, R16, R12 ;  /* 0x00000000100c7229 */ /* 0x000fd6000000000c */
[----:B------:R-:W-:Y:S05]  /*04e0*/  CALL.REL.NOINC `($_Z23kernelgpuPairbGradient1IfEvPT_S1_S1_S1_S1_PiS2_S2_S2_S1_S1_S2_iiiiii$__internal_accurate_pow) ;  /* 0x0000000c00947944 */ /* 0x000fea0003c00000 */
[----:B------:R-:W-:Y:S05]  /*04f0*/  BSYNC.RECONVERGENT B0 ;  /* 0x0000000000007941 */ /* 0x000fea0003800200 */
.L_x_42:
[----:B------:R-:W-:Y:S01]  /*0500*/  DADD R16, R14, 2 ;  /* 0x400000000e107429 */ /* 0x000fe20000000000 */
[C---:B------:R-:W-:Y:S01]  /*0510*/  FSETP.NEU.AND P1, PT, R4.reuse, RZ, PT ;  /* 0x000000ff0400720b */ /* 0x040fe20003f2d000 */
[----:B------:R-:W-:Y:S01]  /*0520*/  BSSY.RECONVERGENT B0, `(.L_x_43) ;  /* 0x000000d000007945 */ /* 0x000fe20003800200 */
[----:B------:R-:W-:Y:S02]  /*0530*/  FSETP.NEU.AND P0, PT, R4, 1, PT ;  /* 0x3f8000000400780b */ /* 0x000fe40003f0d000 */
[----:B------:R-:W-:Y:S02]  /*0540*/  FSEL R18, R18, RZ, P1 ;  /* 0x000000ff12127208 */ /* 0x000fe40000800000 */
[----:B------:R-:W-:-:S03]  /*0550*/  FSEL R19, R22, RZ, P1 ;  /* 0x000000ff16137208 */ /* 0x000fc60000800000 */
[----:B------:R-:W-:-:S04]  /*0560*/  LOP3.LUT R16, R17, 0x7ff00000, RZ, 0xc0, !PT ;  /* 0x7ff0000011107812 */ /* 0x000fc800078ec0ff */
[----:B------:R-:W-:-:S13]  /*0570*/  ISETP.NE.AND P2, PT, R16, 0x7ff00000, PT ;  /* 0x7ff000001000780c */ /* 0x000fda0003f45270 */
[----:B------:R-:W-:Y:S05]  /*0580*/  @P2 BRA `(.L_x_44) ;  /* 0x0000000000182947 */ /* 0x000fea0003800000 */
[----:B------:R-:W-:-:S13]  /*0590*/  FSETP.NAN.AND P1, PT, R4, R4, PT ;  /* 0x000000040400720b */ /* 0x000fda0003f28000 */
[----:B------:R-:W-:Y:S01]  /*05a0*/  @P1 DADD R18, R14, 2 ;  /* 0x400000000e121429 */ /* 0x000fe20000000000 */
[----:B------:R-:W-:Y:S10]  /*05b0*/  @P1 BRA `(.L_x_44) ;  /* 0x00000000000c1947 */ /* 0x000ff40003800000 */
[----:B------:R-:W-:-:S14]  /*05c0*/  DSETP.NEU.AND P1, PT, |R14|, +INF , PT ;  /* 0x7ff000000e00742a */ /* 0x000fdc0003f2d200 */
[----:B------:R-:W-:Y:S02]  /*05d0*/  @!P1 IMAD.MOV.U32 R18, RZ, RZ, 0x0 ;  /* 0x00000000ff129424 */ /* 0x000fe400078e00ff */
[----:B------:R-:W-:-:S07]  /*05e0*/  @!P1 IMAD.MOV.U32 R19, RZ, RZ, 0x7ff00000 ;  /* 0x7ff00000ff139424 */ /* 0x000fce00078e00ff */
.L_x_44:
[----:B------:R-:W-:Y:S05]  /*05f0*/  BSYNC.RECONVERGENT B0 ;  /* 0x0000000000007941 */ /* 0x000fea0003800200 */
.L_x_43:
        /* <DEDUP_REMOVED lines=21> */
[----:B------:R-:W-:Y:S05]  /*0750*/  CALL.REL.NOINC `($__internal_2_$__cuda_sm20_dsqrt_rn_f64_mediumpath_v1) ;  /* 0x0000000000b87944 */ /* 0x000fea0003c00000 */
[----:B------:R-:W-:Y:S02]  /*0760*/  IMAD.MOV.U32 R24, RZ, RZ, R12 ;  /* 0x000000ffff187224 */ /* 0x000fe400078e000c */
[----:B------:R-:W-:-:S07]  /*0770*/  IMAD.MOV.U32 R25, RZ, RZ, R13 ;  /* 0x000000ffff197224 */ /* 0x000fce00078e000d */
.L_x_46:
[----:B------:R-:W-:Y:S05]  /*0780*/  BSYNC.RECONVERGENT B0 ;  /* 0x0000000000007941 */ /* 0x000fea0003800200 */
.L_x_45:
[----:B------:R-:W0:Y:S01]  /*0790*/  F2F.F32.F64 R13, R24 ;  /* 0x00000018000d7310 */ /* 0x000e220000301000 */
[----:B------:R-:W-:Y:S01]  /*07a0*/  FADD R15, R2, R2 ;  /* 0x00000002020f7221 */ /* 0x000fe20000000000 */
[----:B------:R-:W-:Y:S01]  /*07b0*/  IMAD.MOV.U32 R17, RZ, RZ, 0x3bbb989d ;  /* 0x3bbb989dff117424 */ /* 0x000fe200078e00ff */
[----:B------:R-:W-:Y:S01]  /*07c0*/  MOV R19, 0x437c0000 ;  /* 0x437c000000137802 */ /* 0x000fe20000000f00 */
[----:B------:R-:W-:Y:S01]  /*07d0*/  BSSY.RECONVERGENT B0, `(.L_x_47) ;  /* 0x0000018000007945 */ /* 0x000fe20003800200 */
[----:B0-----:R-:W-:-:S03]  /*07e0*/  FADD R0, R0, -R13 ;  /* 0x8000000d00007221 */ /* 0x001fc60000000000 */
[----:B------:R-:W-:Y:S01]  /*07f0*/  MUFU.RCP R12, R13 ;  /* 0x0000000d000c7308 */ /* 0x000fe20000001000 */
[----:B------:R-:W-:-:S04]  /*0800*/  FMUL R0, R15, R0 ;  /* 0x000000000f007220 */ /* 0x000fc80000400000 */
[----:B------:R-:W-:-:S04]  /*0810*/  FFMA.SAT R2, R0, R17, 0.5 ;  /* 0x3f00000000027423 */ /* 0x000fc80000002011 */
[----:B------:R-:W-:-:S04]  /*0820*/  FFMA.RM R2, R2, R19, 12582913 ;  /* 0x4b40000102027423 */ /* 0x000fc80000004013 */
[C---:B------:R-:W-:Y:S01]  /*0830*/  FADD R17, R2.reuse, -12583039 ;  /* 0xcb40007f02117421 */ /* 0x040fe20000000000 */
[----:B------:R-:W-:-:S03]  /*0840*/  IMAD.SHL.U32 R2, R2, 0x800000, RZ ;  /* 0x0080000002027824 */ /* 0x000fc600078e00ff */
[----:B------:R-:W-:-:S04]  /*0850*/  FFMA R17, R0, 1.4426950216293334961, -R17 ;  /* 0x3fb8aa3b00117823 */ /* 0x000fc80000000811 */
[----:B------:R-:W-:-:S06]  /*0860*/  FFMA R17, R0, 1.925963033500011079e-08, R17 ;  /* 0x32a5706000117823 */ /* 0x000fcc0000000011 */
[----:B------:R-:W0:Y:S02]  /*0870*/  MUFU.EX2 R17, R17 ;  /* 0x0000001100117308 */ /* 0x000e240000000800 */
[----:B0-----:R-:W-:-:S04]  /*0880*/  FMUL R2, R2, R17 ;  /* 0x0000001102027220 */ /* 0x001fc80000400000 */
[----:B------:R-:W-:Y:S01]  /*0890*/  FMUL R2, R3, R2 ;  /* 0x0000000203027220 */ /* 0x000fe20000400000 */
[----:B------:R-:W-:-:S03]  /*08a0*/  FFMA R3, -R13, R12, 1 ;  /* 0x3f8000000d037423 */ /* 0x000fc6000000010c */
[----:B------:R-:W-:Y:S01]  /*08b0*/  FMUL R0, R15, R2 ;  /* 0x000000020f007220 */ /* 0x000fe20000400000 */
[----:B------:R-:W-:-:S03]  /*08c0*/  FFMA R3, R12, R3, R12 ;  /* 0x000000030c037223 */ /* 0x000fc6000000000c */
[----:B------:R-:W0:Y:S01]  /*08d0*/  FCHK P0, R0, R13 ;  /* 0x0000000d00007302 */ /* 0x000e220000000000 */
[----:B------:R-:W-:-:S04]  /*08e0*/  FFMA R12, R0, R3, RZ ;  /* 0x00000003000c7223 */ /* 0x000fc800000000ff */
[----:B------:R-:W-:-:S04]  /*08f0*/  FFMA R14, -R13, R12, R0 ;  /* 0x0000000c0d0e7223 */ /* 0x000fc80000000100 */
[----:B------:R-:W-:Y:S01]  /*0900*/  FFMA R15, R3, R14, R12 ;  /* 0x0000000e030f7223 */ /* 0x000fe2000000000c */
[----:B0-----:R-:W-:Y:S06]  /*0910*/  @!P0 BRA `(.L_x_48) ;  /* 0x00000000000c8947 */ /* 0x001fec0003800000 */
[----:B------:R-:W-:-:S07]  /*0920*/  MOV R12, 0x940 ;  /* 0x00000940000c7802 */ /* 0x000fce0000000f00 */
[----:B------:R-:W-:Y:S05]  /*0930*/  CALL.REL.NOINC `($__internal_3_$__cuda_sm3x_div_rn_noftz_f32_slowpath) ;  /* 0x0000000000e07944 */ /* 0x000fea0003c00000 */
[----:B------:R-:W-:-:S07]  /*0940*/  IMAD.MOV.U32 R15, RZ, RZ, R0 ;  /* 0x000000ffff0f7224 */ /* 0x000fce00078e0000 */
.L_x_48:
[----:B------:R-:W-:Y:S05]  /*0950*/  BSYNC.RECONVERGENT B0 ;  /* 0x0000000000007941 */ /* 0x000fea0003800200 */
.L_x_47:
[----:B------:R-:W-:Y:S01]  /*0960*/  FADD R19, -R2, -RZ ;  /* 0x800000ff02137221 */ /* 0x000fe20000000100 */
[----:B------:R-:W-:Y:S01]  /*0970*/  FMUL R17, R32, R15 ;  /* 0x0000000f20117220 */ /* 0x000fe20000400000 */
[----:B------:R-:W-:-:S04]  /*0980*/  IMAD.WIDE R2, R35, 0x4, R8 ;  /* 0x0000000423027825 */ /* 0x000fc800078e0208 */
[-C--:B------:R-:W-:Y:S01]  /*0990*/  FMUL R5, R5, R15.reuse ;  /* 0x0000000f05057220 */ /* 0x080fe20000400000 */
[----:B------:R-:W-:Y:S01]  /*09a0*/  FMUL R15, R4, R15 ;  /* 0x0000000f040f7220 */ /* 0x000fe20000400000 */
[----:B------:R-:W-:Y:S01]  /*09b0*/  IMAD.WIDE R12, R33, 0x4, R6 ;  /* 0x00000004210c7825 */ /* 0x000fe200078e0206 */
[----:B------:R1:W-:Y:S03]  /*09c0*/  STG.E desc[UR6][R2.64], R19 ;  /* 0x0000001302007986 */ /* 0x0003e6000c101906 */
[----:B------:R-:W-:Y:S01]  /*09d0*/  VIADD R35, R35, UR4 ;  /* 0x0000000423237c36 */ /* 0x000fe20008000000 */
[----:B------:R1:W-:Y:S04]  /*09e0*/  STG.E desc[UR6][R12.64], R17 ;  /* 0x000000110c007986 */ /* 0x0003e8000c101906 */
[----:B------:R1:W-:Y:S01]  /*09f0*/  STG.E desc[UR6][R12.64+0x4], R5 ;  /* 0x000004050c007986 */ /* 0x0003e2000c101906 */
[----:B------:R-:W-:-:S03]  /*0a00*/  ISETP.GE.AND P0, PT, R35, UR12, PT ;  /* 0x0000000c23007c0c */ /* 0x000fc6000bf06270 */
[----:B------:R1:W-:Y:S10]  /*0a10*/  STG.E desc[UR6][R12.64+0x8], R15 ;  /* 0x0000080f0c007986 */ /* 0x0003f4000c101906 */
[----:B------:R-:W-:Y:S05]  /*0a20*/  @!P0 BRA `(.L_x_49) ;  /* 0xfffffff400b48947 */ /* 0x000fea000383ffff */
[----:B------:R-:W-:Y:S05]  /*0a30*/  EXIT ;  /* 0x000000000000794d */ /* 0x000fea0003800000 */
        .weak           $__internal_2_$__cuda_sm20_dsqrt_rn_f64_mediumpath_v1
        .type           $__internal_2_$__cuda_sm20_dsqrt_rn_f64_mediumpath_v1,@function
        .size           $__internal_2_$__cuda_sm20_dsqrt_rn_f64_mediumpath_v1,($__internal_3_$__cuda_sm3x_div_rn_noftz_f32_slowpath - $__internal_2_$__cuda_sm20_dsqrt_rn_f64_mediumpath_v1)
$__internal_2_$__cuda_sm20_dsqrt_rn_f64_mediumpath_v1:
        /* <DEDUP_REMOVED lines=12> */
.L_x_51:
        /* <DEDUP_REMOVED lines=22> */
[----:B------:R-:W-:Y:S01]  /*0c60*/  IADD3 R13, PT, PT, R13, -0x3500000, RZ ;  /* 0xfcb000000d0d7810 */ /* 0x000fe20007ffe0ff */
[----:B------:R-:W-:Y:S06]  /*0c70*/  BRA `(.L_x_52) ;  /* 0x0000000000047947 */ /* 0x000fec0003800000 */
.L_x_53:
[----:B------:R-:W-:-:S11]  /*0c80*/  DADD R12, R16, R16 ;  /* 0x00000000100c7229 */ /* 0x000fd60000000010 */
.L_x_52:
[----:B------:R-:W-:Y:S05]  /*0c90*/  BSYNC.RECONVERGENT B1 ;  /* 0x0000000000017941 */ /* 0x000fea0003800200 */
.L_x_50:
[----:B------:R-:W-:-:S04]  /*0ca0*/  IMAD.MOV.U32 R25, RZ, RZ, 0x0 ;  /* 0x00000000ff197424 */ /* 0x000fc800078e00ff */
[----:B------:R-:W-:Y:S05]  /*0cb0*/  RET.REL.NODEC R24 `(_Z23kernelgpuPairbGradient1IfEvPT_S1_S1_S1_S1_PiS2_S2_S2_S1_S1_S2_iiiiii) ;  /* 0xfffffff018d07950 */ /* 0x000fea0003c3ffff */
        .weak           $__internal_3_$__cuda_sm3x_div_rn_noftz_f32_slowpath
        .type           $__internal_3_$__cuda_sm3x_div_rn_noftz_f32_slowpath,@function
        .size           $__internal_3_$__cuda_sm3x_div_rn_noftz_f32_slowpath,($_Z23kernelgpuPairbGradient1IfEvPT_S1_S1_S1_S1_PiS2_S2_S2_S1_S1_S2_iiiiii$__internal_accurate_pow - $__internal_3_$__cuda_sm3x_div_rn_noftz_f32_slowpath)
$__internal_3_$__cuda_sm3x_div_rn_noftz_f32_slowpath:
[----:B------:R-:W-:Y:S01]  /*0cc0*/  SHF.R.U32.HI R15, RZ, 0x17, R13 ;  /* 0x00000017ff0f7819 */ /* 0x000fe2000001160d */
[----:B------:R-:W-:Y:S01]  /*0cd0*/  BSSY.RECONVERGENT B1, `(.L_x_54) ;  /* 0x0000064000017945 */ /* 0x000fe20003800200 */
[--C-:B------:R-:W-:Y:S01]  /*0ce0*/  SHF.R.U32.HI R3, RZ, 0x17, R0.reuse ;  /* 0x00000017ff037819 */ /* 0x100fe20000011600 */
[----:B------:R-:W-:Y:S01]  /*0cf0*/  IMAD.MOV.U32 R16, RZ, RZ, R0 ;  /* 0x000000ffff107224 */ /* 0x000fe200078e0000 */
[----:B------:R-:W-:Y:S02]  /*0d00*/  LOP3.LUT R15, R15, 0xff, RZ, 0xc0, !PT ;  /* 0x000000ff0f0f7812 */ /* 0x000fe400078ec0ff */
        /* <DEDUP_REMOVED lines=31> */
.L_x_55:
[----:B------:R-:W-:Y:S01]  /*0f00*/  LEA R0, R15, 0xc0800000, 0x17 ;  /* 0xc08000000f007811 */ /* 0x000fe200078eb8ff */
[----:B------:R-:W-:Y:S01]  /*0f10*/  VIADD R3, R18, 0xffffff81 ;  /* 0xffffff8112037836 */ /* 0x000fe20000000000 */
[----:B------:R-:W-:Y:S03]  /*0f20*/  BSSY.RECONVERGENT B2, `(.L_x_60) ;  /* 0x0000035000027945 */ /* 0x000fe60003800200 */
[----:B------:R-:W-:Y:S01]  /*0f30*/  IMAD.IADD R13, R13, 0x1, -R0 ;  /* 0x000000010d0d7824 */ /* 0x000fe200078e0a00 */
[C---:B------:R-:W-:Y:S01]  /*0f40*/  IADD3 R15, PT, PT, R3.reuse, 0x7f, -R15 ;  /* 0x0000007f030f7810 */ /* 0x040fe20007ffe80f */
[----:B------:R-:W-:Y:S02]  /*0f50*/  IMAD R0, R3, -0x800000, R16 ;  /* 0xff80000003007824 */ /* 0x000fe400078e0210 */
[----:B------:R-:W0:Y:S01]  /*0f60*/  MUFU.RCP R17, R13 ;  /* 0x0000000d00117308 */ /* 0x000e220000001000 */
[----:B------:R-:W-:Y:S01]  /*0f70*/  FADD.FTZ R19, -R13, -RZ ;  /* 0x800000ff0d137221 */ /* 0x000fe20000010100 */
[----:B------:R-:W-:-:S03]  /*0f80*/  IADD3 R15, PT, PT, R15, R14, RZ ;  /* 0x0000000e0f0f7210 */ /* 0x000fc60007ffe0ff */
[----:B0-----:R-:W-:-:S04]  /*0f90*/  FFMA R18, R17, R19, 1 ;  /* 0x3f80000011127423 */ /* 0x001fc80000000013 */
[----:B------:R-:W-:-:S04]  /*0fa0*/  FFMA R21, R17, R18, R17 ;  /* 0x0000001211157223 */ /* 0x000fc80000000011 */
[----:B------:R-:W-:-:S04]  /*0fb0*/  FFMA R16, R0, R21, RZ ;  /* 0x0000001500107223 */ /* 0x000fc800000000ff */
[----:B------:R-:W-:-:S04]  /*0fc0*/  FFMA R17, R19, R16, R0 ;  /* 0x0000001013117223 */ /* 0x000fc80000000000 */
[----:B------:R-:W-:-:S04]  /*0fd0*/  FFMA R16, R21, R17, R16 ;  /* 0x0000001115107223 */ /* 0x000fc80000000010 */
[----:B------:R-:W-:-:S04]  /*0fe0*/  FFMA R19, R19, R16, R0 ;  /* 0x0000001013137223 */ /* 0x000fc80000000000 */
        /* <DEDUP_REMOVED lines=14> */
[CCC-:B------:R-:W-:Y:S01]  /*10d0*/  FFMA.RZ R3, R21.reuse, R19.reuse, R16.reuse ;  /* 0x0000001315037223 */ /* 0x1c0fe2000000c010 */
[-CC-:B------:R-:W-:Y:S01]  /*10e0*/  FFMA.RM R14, R21, R19.reuse, R16.reuse ;  /* 0x00000013150e7223 */ /* 0x180fe20000004010 */
[----:B------:R-:W-:Y:S01]  /*10f0*/  IMAD.MOV R15, RZ, RZ, -R17 ;  /* 0x000000ffff0f7224 */ /* 0x000fe200078e0a11 */
[----:B------:R-:W-:Y:S02]  /*1100*/  ISETP.NE.AND P2, PT, R17, RZ, PT ;  /* 0x000000ff1100720c */ /* 0x000fe40003f45270 */
[----:B------:R-:W-:Y:S01]  /*1110*/  LOP3.LUT R13, R3, 0x7fffff, RZ, 0xc0, !PT ;  /* 0x007fffff030d7812 */ /* 0x000fe200078ec0ff */
[----:B------:R-:W-:Y:S01]  /*1120*/  FFMA.RP R3, R21, R19, R16 ;  /* 0x0000001315037223 */ /* 0x000fe20000008010 */
[C---:B------:R-:W-:Y:S01]  /*1130*/  VIADD R16, R17.reuse, 0x20 ;  /* 0x0000002011107836 */ /* 0x040fe20000000000 */
[----:B------:R-:W-:Y:S02]  /*1140*/  ISETP.NE.AND P1, PT, R17, RZ, PT ;  /* 0x000000ff1100720c */ /* 0x000fe40003f25270 */
        /* <DEDUP_REMOVED lines=14> */
.L_x_62:
[----:B------:R-:W-:-:S04]  /*1230*/  LOP3.LUT R0, R0, 0x80000000, RZ, 0xc0, !PT ;  /* 0x8000000000007812 */ /* 0x000fc800078ec0ff */
[----:B------:R-:W-:Y:S01]  /*1240*/  LOP3.LUT R0, R0, 0x7f800000, RZ, 0xfc, !PT ;  /* 0x7f80000000007812 */ /* 0x000fe200078efcff */
[----:B------:R-:W-:Y:S06]  /*1250*/  BRA `(.L_x_63) ;  /* 0x0000000000047947 */ /* 0x000fec0003800000 */
.L_x_61:
[----:B------:R-:W-:-:S07]  /*1260*/  IMAD R0, R15, 0x800000, R0 ;  /* 0x008000000f007824 */ /* 0x000fce00078e0200 */
.L_x_63:
[----:B------:R-:W-:Y:S05]  /*1270*/  BSYNC.RECONVERGENT B2 ;  /* 0x0000000000027941 */ /* 0x000fea0003800200 */
.L_x_60:
[----:B------:R-:W-:Y:S05]  /*1280*/  BRA `(.L_x_64) ;  /* 0x0000000000207947 */ /* 0x000fea0003800000 */
.L_x_59:
[----:B------:R-:W-:-:S04]  /*1290*/  LOP3.LUT R0, R13, 0x80000000, R16, 0x48, !PT ;  /* 0x800000000d007812 */ /* 0x000fc800078e4810 */
[----:B------:R-:W-:Y:S01]  /*12a0*/  LOP3.LUT R0, R0, 0x7f800000, RZ, 0xfc, !PT ;  /* 0x7f80000000007812 */ /* 0x000fe200078efcff */
[----:B------:R-:W-:Y:S06]  /*12b0*/  BRA `(.L_x_64) ;  /* 0x0000000000147947 */ /* 0x000fec0003800000 */
.L_x_58:
[----:B------:R-:W-:Y:S01]  /*12c0*/  LOP3.LUT R0, R13, 0x80000000, R16, 0x48, !PT ;  /* 0x800000000d007812 */ /* 0x000fe200078e4810 */
[----:B------:R-:W-:Y:S06]  /*12d0*/  BRA `(.L_x_64) ;  /* 0x00000000000c7947 */ /* 0x000fec0003800000 */
.L_x_57:
[----:B------:R-:W0:Y:S01]  /*12e0*/  MUFU.RSQ R0, -QNAN ;  /* 0xffc0000000007908 */ /* 0x000e220000001400 */
[----:B------:R-:W-:Y:S05]  /*12f0*/  BRA `(.L_x_64) ;  /* 0x0000000000047947 */ /* 0x000fea0003800000 */
.L_x_56:
[----:B------:R-:W-:-:S07]  /*1300*/  FADD.FTZ R0, R0, R3 ;  /* 0x0000000300007221 */ /* 0x000fce0000010000 */
.L_x_64:
[----:B------:R-:W-:Y:S05]  /*1310*/  BSYNC.RECONVERGENT B1 ;  /* 0x0000000000017941 */ /* 0x000fea0003800200 */
.L_x_54:
[----:B------:R-:W-:-:S04]  /*1320*/  IMAD.MOV.U32 R13, RZ, RZ, 0x0 ;  /* 0x00000000ff0d7424 */ /* 0x000fc800078e00ff */
[----:B0-----:R-:W-:Y:S05]  /*1330*/  RET.REL.NODEC R12 `(_Z23kernelgpuPairbGradient1IfEvPT_S1_S1_S1_S1_PiS2_S2_S2_S1_S1_S2_iiiiii) ;  /* 0xffffffec0c307950 */ /* 0x001fea0003c3ffff */
        .type           $_Z23kernelgpuPairbGradient1IfEvPT_S1_S1_S1_S1_PiS2_S2_S2_S1_S1_S2_iiiiii$__internal_accurate_pow,@function
        .size           $_Z23kernelgpuPairbGradient1IfEvPT_S1_S1_S1_S1_PiS2_S2_S2_S1_S1_S2_iiiiii$__internal_accurate_pow,(.L_x_129 - $_Z23kernelgpuPairbGradient1IfEvPT_S1_S1_S1_S1_PiS2_S2_S2_S1_S1_S2_iiiiii$__internal_accurate_pow)
$_Z23kernelgpuPairbGradient1IfEvPT_S1_S1_S1_S1_PiS2_S2_S2_S1_S1_S2_iiiiii$__internal_accurate_pow:
[----:B------:R-:W-:Y:S01]  /*1340*/  ISETP.GT.U32.AND P0, PT, R27, 0xfffff, PT ;  /* 0x000fffff1b00780c */ /* 0x000fe20003f04070 */
[--C-:B------:R-:W-:Y:S01]  /*1350*/  IMAD.MOV.U32 R16, RZ, RZ, R27.reuse ;  /* 0x000000ffff107224 */ /* 0x100fe200078e001b */
[----:B------:R-:W-:Y:S01]  /*1360*/  UMOV UR8, 0x7d2cafe2 ;  /* 0x7d2cafe200087882 */ /* 0x000fe20000000000 */
[----:B------:R-:W-:Y:S01]  /*1370*/  IMAD.MOV.U32 R18, RZ, RZ, R26 ;  /* 0x000000ffff127224 */ /* 0x000fe200078e001a */
[----:B------:R-:W-:Y:S01]  /*1380*/  UMOV UR9, 0x3eb0f5ff ;  /* 0x3eb0f5ff00097882 */ /* 0x000fe20000000000 */
[----:B------:R-:W-:Y:S01]  /*1390*/  IMAD.MOV.U32 R20, RZ, RZ, 0x41ad3b5a ;  /* 0x41ad3b5aff147424 */ /* 0x000fe200078e00ff */
[----:B------:R-:W-:Y:S01]  /*13a0*/  SHF.R.U32.HI R36, RZ, 0x14, R27 ;  /* 0x00000014ff247819 */ /* 0x000fe2000001161b */
[----:B------:R-:W-:Y:S01]  /*13b0*/  IMAD.MOV.U32 R21, RZ, RZ, 0x3ed0f5d2 ;  /* 0x3ed0f5d2ff157424 */ /* 0x000fe200078e00ff */
[----:B------:R-:W-:Y:S01]  /*13c0*/  UMOV UR10, 0x3b39803f ;  /* 0x3b39803f000a7882 */ /* 0x000fe20000000000 */
[----:B------:R-:W-:-:S04]  /*13d0*/  UMOV UR11, 0x3c7abc9e ;  /* 0x3c7abc9e000b7882 */ /* 0x000fc80000000000 */
[----:B------:R-:W-:-:S10]  /*13e0*/  @!P0 DMUL R28, R26, 1.80143985094819840000e+16 ;  /* 0x435000001a1c8828 */ /* 0x000fd40000000000 */
[----:B------:R-:W-:Y:S01]  /*13f0*/  @!P0 IMAD.MOV.U32 R16, RZ, RZ, R29 ;  /* 0x000000ffff108224 */ /* 0x000fe200078e001d */
[----:B------:R-:W-:Y:S01]  /*1400*/  @!P0 LEA.HI R36, R29, 0xffffffca, RZ, 0xc ;  /* 0xffffffca1d248811 */ /* 0x000fe200078f60ff */
[----:B------:R-:W-:-:S03]  /*1410*/  @!P0 IMAD.MOV.U32 R18, RZ, RZ, R28 ;  /* 0x000000ffff128224 */ /* 0x000fc600078e001c */
[----:B------:R-:W-:-:S04]  /*1420*/  LOP3.LUT R16, R16, 0x800fffff, RZ, 0xc0, !PT ;  /* 0x800fffff10107812 */ /* 0x000fc800078ec0ff */
[----:B------:R-:W-:Y:S01]  /*1430*/  LOP3.LUT R19, R16, 0x3ff00000, RZ, 0xfc, !PT ;  /* 0x3ff0000010137812 */ /* 0x000fe200078efcff */
[----:B------:R-:W-:-:S03]  /*1440*/  IMAD.MOV.U32 R16, RZ, RZ, RZ ;  /* 0x000000ffff107224 */ /* 0x000fc600078e00ff */
[----:B------:R-:W-:-:S13]  /*1450*/  ISETP.GE.U32.AND P1, PT, R19, 0x3ff6a09f, PT ;  /* 0x3ff6a09f1300780c */ /* 0x000fda0003f26070 */
[----:B------:R-:W-:-:S05]  /*1460*/  @P1 IADD3 R17, PT, PT, R19, -0x100000, RZ ;  /* 0xfff0000013111810 */ /* 0x000fca0007ffe0ff */
        /* <DEDUP_REMOVED lines=42> */
[----:B------:R-:W-:Y:S01]  /*1710*/  DFMA R28, R16, R16, -R24 ;  /* 0x00000010101c722b */ /* 0x000fe20000000818 */
[----:B------:R-:W-:-:S07]  /*1720*/  UMOV UR9, 0x43300000 ;  /* 0x4330000000097882 */ /* 0x000fce0000000000 */
[C---:B------:R-:W-:Y:S02]  /*1730*/  DFMA R26, R16.reuse, R26, R28 ;  /* 0x0000001a101a722b */ /* 0x040fe4000000001c */
[----:B------:R-:W-:-:S08]  /*1740*/  DMUL R28, R16, R24 ;  /* 0x00000018101c7228 */ /* 0x000fd00000000000 */
        /* <DEDUP_REMOVED lines=15> */
[----:B------:R-:W-:-:S08]  /*1840*/  DADD R16, R24, R16 ;  /* 0x0000000018107229 */ /* 0x000fd00000000010 */
[----:B------:R-:W-:Y:S01]  /*1850*/  DADD R16, R22, R16 ;  /* 0x0000000016107229 */ /* 0x000fe20000000010 */
[C---:B------:R-:W-:Y:S02]  /*1860*/  VIADD R22, R36.reuse, 0xfffffc01 ;  /* 0xfffffc0124167836 */ /* 0x040fe40000000000 */
[----:B------:R-:W-:-:S05]  /*1870*/  @P1 VIADD R22, R36, 0xfffffc02 ;  /* 0xfffffc0224161836 */ /* 0x000fca0000000000 */
[----:B------:R-:W-:Y:S01]  /*1880*/  DADD R24, R20, R16 ;  /* 0x0000000014187229 */ /* 0x000fe20000000010 */
[----:B------:R-:W-:Y:S01]  /*1890*/  LOP3.LUT R20, R22, 0x80000000, RZ, 0x3c, !PT ;  /* 0x8000000016147812 */ /* 0x000fe200078e3cff */
[----:B------:R-:W-:-:S06]  /*18a0*/  IMAD.MOV.U32 R21, RZ, RZ, 0x43300000 ;  /* 0x43300000ff157424 */ /* 0x000fcc00078e00ff */
[----:B------:R-:W-:Y:S02]  /*18b0*/  DADD R22, R18, R24 ;  /* 0x0000000012167229 */ /* 0x000fe40000000018 */
[----:B------:R-:W-:Y:S01]  /*18c0*/  DADD R20, R20, -UR8 ;  /* 0x8000000814147e29 */ /* 0x000fe20008000000 */
[----:B------:R-:W-:Y:S01]  /*18d0*/  UMOV UR8, 0xfefa39ef ;  /* 0xfefa39ef00087882 */ /* 0x000fe20000000000 */
[----:B------:R-:W-:-:S04]  /*18e0*/  UMOV UR9, 0x3fe62e42 ;  /* 0x3fe62e4200097882 */ /* 0x000fc80000000000 */
[--C-:B------:R-:W-:Y:S02]  /*18f0*/  DADD R26, R18, -R22.reuse ;  /* 0x00000000121a7229 */ /* 0x100fe40000000816 */
[----:B------:R-:W-:-:S06]  /*1900*/  DFMA R16, R20, UR8, R22 ;  /* 0x0000000814107c2b */ /* 0x000fcc0008000016 */
[----:B------:R-:W-:Y:S02]  /*1910*/  DADD R26, R24, R26 ;  /* 0x00000000181a7229 */ /* 0x000fe4000000001a */
[----:B------:R-:W-:-:S08]  /*1920*/  DFMA R18, R20, -UR8, R16 ;  /* 0x8000000814127c2b */ /* 0x000fd00008000010 */
[----:B------:R-:W-:-:S08]  /*1930*/  DADD R18, -R22, R18 ;  /* 0x0000000016127229 */ /* 0x000fd00000000112 */
[----:B------:R-:W-:-:S08]  /*1940*/  DADD R18, R26, -R18 ;  /* 0x000000001a127229 */ /* 0x000fd00000000812 */
[----:B------:R-:W-:-:S08]  /*1950*/  DFMA R20, R20, UR10, R18 ;  /* 0x0000000a14147c2b */ /* 0x000fd00008000012 */
[----:B------:R-:W-:-:S08]  /*1960*/  DADD R18, R16, R20 ;  /* 0x0000000010127229 */ /* 0x000fd00000000014 */
[----:B------:R-:W-:Y:S02]  /*1970*/  DADD R16, R16, -R18 ;  /* 0x0000000010107229 */ /* 0x000fe40000000812 */
[----:B------:R-:W-:-:S06]  /*1980*/  DMUL R26, R18, 2 ;  /* 0x40000000121a7828 */ /* 0x000fcc0000000000 */
[----:B------:R-:W-:Y:S02]  /*1990*/  DADD R16, R20, R16 ;  /* 0x0000000014107229 */ /* 0x000fe40000000010 */
[----:B------:R-:W-:-:S08]  /*19a0*/  DFMA R24, R18, 2, -R26 ;  /* 0x400000001218782b */ /* 0x000fd0000000081a */
[----:B------:R-:W-:Y:S01]  /*19b0*/  DFMA R24, R16, 2, R24 ;  /* 0x400000001018782b */ /* 0x000fe20000000018 */
[----:B------:R-:W-:Y:S01]  /*19c0*/  IMAD.MOV.U32 R16, RZ, RZ, 0x652b82fe ;  /* 0x652b82feff107424 */ /* 0x000fe200078e00ff */
[----:B------:R-:W-:-:S06]  /*19d0*/  MOV R17, 0x3ff71547 ;  /* 0x3ff7154700117802 */ /* 0x000fcc0000000f00 */
        /* <DEDUP_REMOVED lines=56> */
.L_x_65:
[----:B------:R-:W-:Y:S01]  /*1d60*/  DFMA R24, R24, R22, R22 ;  /* 0x000000161818722b */ /* 0x000fe20000000016 */
[----:B------:R-:W-:Y:S01]  /*1d70*/  IMAD.MOV.U32 R16, RZ, RZ, R34 ;  /* 0x000000ffff107224 */ /* 0x000fe200078e0022 */
[----:B------:R-:W-:Y:S01]  /*1d80*/  DSETP.NEU.AND P0, PT, |R22|, +INF , PT ;  /* 0x7ff000001600742a */ /* 0x000fe20003f0d200 */
[----:B------:R-:W-:-:S07]  /*1d90*/  IMAD.MOV.U32 R17, RZ, RZ, 0x0 ;  /* 0x00000000ff117424 */ /* 0x000fce00078e00ff */
[----:B------:R-:W-:Y:S02]  /*1da0*/  FSEL R18, R22, R24, !P0 ;  /* 0x0000001816127208 */ /* 0x000fe40004000000 */
[----:B------:R-:W-:Y:S01]  /*1db0*/  FSEL R22, R23, R25, !P0 ;  /* 0x0000001917167208 */ /* 0x000fe20004000000 */
[----:B------:R-:W-:Y:S06]  /*1dc0*/  RET.REL.NODEC R16 `(_Z23kernelgpuPairbGradient1IfEvPT_S1_S1_S1_S1_PiS2_S2_S2_S1_S1_S2_iiiiii) ;  /* 0xffffffe0108c7950 */ /* 0x000fec0003c3ffff */
.L_x_66:
        /* <DEDUP_REMOVED lines=11> */
.L_x_129:


//--------------------- .text._Z23kernelgpuPairbGradient2IdEvPT_S1_S1_S1_S1_PiS2_S2_S2_S1_S1_S2_iiiiii --------------------------
	.section	.text._Z23kernelgpuPairbGradient2IdEvPT_S1_S1_S1_S1_PiS2_S2_S2_S1_S1_S2_iiiiii,"ax",@progbits
	.align	128
        .global         _Z23kernelgpuPairbGradient2IdEvPT_S1_S1_S1_S1_PiS2_S2_S2_S1_S1_S2_iiiiii
        .type           _Z23kernelgpuPairbGradient2IdEvPT_S1_S1_S1_S1_PiS2_S2_S2_S1_S1_S2_iiiiii,@function
        .size           _Z23kernelgpuPairbGradient2IdEvPT_S1_S1_S1_S1_PiS2_S2_S2_S1_S1_S2_iiiiii,(.L_x_132 - _Z23kernelgpuPairbGradient2IdEvPT_S1_S1_S1_S1_PiS2_S2_S2_S1_S1_S2_iiiiii)
        .other          _Z23kernelgpuPairbGradient2IdEvPT_S1_S1_S1_S1_PiS2_S2_S2_S1_S1_S2_iiiiii,@"STO_CUDA_ENTRY STV_DEFAULT"
_Z23kernelgpuPairbGradient2IdEvPT_S1_S1_S1_S1_PiS2_S2_S2_S1_S1_S2_iiiiii:
.text._Z23kernelgpuPairbGradient2IdEvPT_S1_S1_S1_S1_PiS2_S2_S2_S1_S1_S2_iiiiii:
        /* <DEDUP_REMOVED lines=9> */
[----:B------:R-:W0:Y:S01]  /*0090*/  LDCU.64 UR4, c[0x0][0x358] ;  /* 0x00006b00ff0477ac */ /* 0x000e220008000a00 */
[----:B------:R-:W1:Y:S02]  /*00a0*/  LDCU UR10, c[0x0][0x3f4] ;  /* 0x00007e80ff0a77ac */ /* 0x000e640008000800 */
.L_x_85:
[----:B--2---:R-:W2:Y:S01]  /*00b0*/  LDC.64 R12, c[0x0][0x390] ;  /* 0x0000e400ff0c7b82 */ /* 0x004ea20000000a00 */
[----:B------:R-:W-:-:S07]  /*00c0*/  IMAD R3, R2, 0x3, RZ ;  /* 0x0000000302037824 */ /* 0x000fce00078e02ff */
[----:B------:R-:W3:Y:S01]  /*00d0*/  LDC.64 R14, c[0x0][0x3c8] ;  /* 0x0000f200ff0e7b82 */ /* 0x000ee20000000a00 */
[----:B--2---:R-:W-:-:S05]  /*00e0*/  IMAD.WIDE R12, R3, 0x8, R12 ;  /* 0x00000008030c7825 */ /* 0x004fca00078e020c */
[----:B0-----:R-:W2:Y:S04]  /*00f0*/  LDG.E.64 R4, desc[UR4][R12.64] ;  /* 0x000000040c047981 */ /* 0x001ea8000c1e1b00 */
[----:B---3--:R0:W5:Y:S04]  /*0100*/  LDG.E.64 R6, desc[UR4][R14.64+0x18] ;  /* 0x000018040e067981 */ /* 0x008168000c1e1b00 */
[----:B------:R0:W5:Y:S04]  /*0110*/  LDG.E.64 R18, desc[UR4][R14.64+0x20] ;  /* 0x000020040e127981 */ /* 0x000168000c1e1b00 */
[----:B------:R0:W5:Y:S04]  /*0120*/  LDG.E.64 R16, desc[UR4][R14.64+0x28] ;  /* 0x000028040e107981 */ /* 0x000168000c1e1b00 */
[----:B------:R0:W5:Y:S04]  /*0130*/  LDG.E.64 R8, desc[UR4][R12.64+0x8] ;  /* 0x000008040c087981 */ /* 0x000168000c1e1b00 */
[----:B------:R0:W5:Y:S01]  /*0140*/  LDG.E.64 R10, desc[UR4][R12.64+0x10] ;  /* 0x000010040c0a7981 */ /* 0x000162000c1e1b00 */
[----:B------:R-:W-:Y:S01]  /*0150*/  BSSY.RECONVERGENT B0, `(.L_x_67) ;  /* 0x0000004000007945 */ /* 0x000fe20003800200 */
[----:B------:R-:W-:Y:S01]  /*0160*/  MOV R0, 0x190 ;  /* 0x0000019000007802 */ /* 0x000fe20000000f00 */
[----:B0-2---:R-:W-:-:S11]  /*0170*/  DADD R30, -RZ, |R4| ;  /* 0x00000000ff1e7229 */ /* 0x005fd60000000504 */
[----:B-1---5:R-:W-:Y:S05]  /*0180*/  CALL.REL.NOINC `($_Z23kernelgpuPairbGradient2IdEvPT_S1_S1_S1_S1_PiS2_S2_S2_S1_S1_S2_iiiiii$__internal_accurate_pow) ;  /* 0x0000001000f07944 */ /* 0x022fea0003c00000 */
[----:B------:R-:W-:Y:S05]  /*0190*/  BSYNC.RECONVERGENT B0 ;  /* 0x0000000000007941 */ /* 0x000fea0003800200 */
.L_x_67:
[C---:B------:R-:W-:Y:S01]  /*01a0*/  DADD R12, R4.reuse, 2 ;  /* 0x40000000040c7429 */ /* 0x040fe20000000000 */
[----:B------:R-:W-:Y:S01]  /*01b0*/  BSSY.RECONVERGENT B0, `(.L_x_68) ;  /* 0x000000e000007945 */ /* 0x000fe20003800200 */
[----:B------:R-:W-:Y:S02]  /*01c0*/  DSETP.NEU.AND P0, PT, R4, RZ, PT ;  /* 0x000000ff0400722a */ /* 0x000fe40003f0d000 */
[----:B------:R-:W-:-:S06]  /*01d0*/  DADD R30, -RZ, |R8| ;  /* 0x00000000ff1e7229 */ /* 0x000fcc0000000508 */
[----:B------:R-:W-:Y:S02]  /*01e0*/  LOP3.LUT R12, R13, 0x7ff00000, RZ, 0xc0, !PT ;  /* 0x7ff000000d0c7812 */ /* 0x000fe400078ec0ff */
[----:B------:R-:W-:Y:S02]  /*01f0*/  FSEL R13, R28, RZ, P0 ;  /* 0x000000ff1c0d7208 */ /* 0x000fe40000000000 */
[----:B------:R-:W-:Y:S02]  /*0200*/  ISETP.NE.AND P1, PT, R12, 0x7ff00000, PT ;  /* 0x7ff000000c00780c */ /* 0x000fe40003f25270 */
[----:B------:R-:W-:-:S11]  /*0210*/  FSEL R12, R22, RZ, P0 ;  /* 0x000000ff160c7208 */ /* 0x000fd60000000000 */
[----:B------:R-:W-:Y:S05]  /*0220*/  @P1 BRA `(.L_x_69) ;  /* 0x0000000000181947 */ /* 0x000fea0003800000 */
[----:B------:R-:W-:-:S14]  /*0230*/  DSETP.NAN.AND P0, PT, R4, R4, PT ;  /* 0x000000040400722a */ /* 0x000fdc0003f08000 */
[----:B------:R-:W-:Y:S01]  /*0240*/  @P0 DADD R12, R4, 2 ;  /* 0x40000000040c0429 */ /* 0x000fe20000000000 */
[----:B------:R-:W-:Y:S10]  /*0250*/  @P0 BRA `(.L_x_69) ;  /* 0x00000000000c0947 */ /* 0x000ff40003800000 */
[----:B------:R-:W-:-:S14]  /*0260*/  DSETP.NEU.AND P0, PT, |R4|, +INF , PT ;  /* 0x7ff000000400742a */ /* 0x000fdc0003f0d200 */
[----:B------:R-:W-:Y:S02]  /*0270*/  @!P0 IMAD.MOV.U32 R12, RZ, RZ, 0x0 ;  /* 0x00000000ff0c8424 */ /* 0x000fe400078e00ff */
[----:B------:R-:W-:-:S07]  /*0280*/  @!P0 IMAD.MOV.U32 R13, RZ, RZ, 0x7ff00000 ;  /* 0x7ff00000ff0d8424 */ /* 0x000fce00078e00ff */
.L_x_69:
[----:B------:R-:W-:Y:S05]  /*0290*/  BSYNC.RECONVERGENT B0 ;  /* 0x0000000000007941 */ /* 0x000fea0003800200 */
.L_x_68:
[----:B------:R-:W-:Y:S01]  /*02a0*/  BSSY.RECONVERGENT B0, `(.L_x_70) ;  /* 0x0000003000007945 */ /* 0x000fe20003800200 */
[----:B------:R-:W-:-:S07]  /*02b0*/  MOV R0, 0x2d0 ;  /* 0x000002d000007802 */ /* 0x000fce0000000f00 */
[----:B------:R-:W-:Y:S05]  /*02c0*/  CALL.REL.NOINC `($_Z23kernelgpuPairbGradient2IdEvPT_S1_S1_S1_S1_PiS2_S2_S2_S1_S1_S2_iiiiii$__internal_accurate_pow) ;  /* 0x0000001000a07944 */ /* 0x000fea0003c00000 */
[----:B------:R-:W-:Y:S05]  /*02d0*/  BSYNC.RECONVERGENT B0 ;  /* 0x0000000000007941 */ /* 0x000fea0003800200 */
.L_x_70:
[C---:B------:R-:W-:Y:S01]  /*02e0*/  DADD R14, R8.reuse, 2 ;  /* 0x40000000080e7429 */ /* 0x040fe20000000000 */
[----:B------:R-:W-:Y:S01]  /*02f0*/  BSSY.RECONVERGENT B0, `(.L_x_71) ;  /* 0x0000012000007945 */ /* 0x000fe20003800200 */
[----:B------:R-:W-:Y:S02]  /*0300*/  DSETP.NEU.AND P1, PT, R8, RZ, PT ;  /* 0x000000ff0800722a */ /* 0x000fe40003f2d000 */
[----:B------:R-:W-:Y:S02]  /*0310*/  DSETP.NEU.AND P3, PT, R4, 1, PT ;  /* 0x3ff000000400742a */ /* 0x000fe40003f6d000 */
[----:B------:R-:W-:Y:S02]  /*0320*/  DSETP.NEU.AND P0, PT, R8, 1, PT ;  /* 0x3ff000000800742a */ /* 0x000fe40003f0d000 */
[----:B------:R-:W-:Y:S01]  /*0330*/  DADD R30, -RZ, |R10| ;  /* 0x00000000ff1e7229 */ /* 0x000fe2000000050a */
[----:B------:R-:W-:Y:S02]  /*0340*/  FSEL R22, R22, RZ, P1 ;  /* 0x000000ff16167208 */ /* 0x000fe40000800000 */
[----:B------:R-:W-:-:S02]  /*0350*/  LOP3.LUT R14, R15, 0x7ff00000, RZ, 0xc0, !PT ;  /* 0x7ff000000f0e7812 */ /* 0x000fc400078ec0ff */
[----:B------:R-:W-:Y:S02]  /*0360*/  FSEL R23, R28, RZ, P1 ;  /* 0x000000ff1c177208 */ /* 0x000fe40000800000 */
[----:B------:R-:W-:Y:S02]  /*0370*/  ISETP.NE.AND P2, PT, R14, 0x7ff00000, PT ;  /* 0x7ff000000e00780c */ /* 0x000fe40003f45270 */
[----:B------:R-:W-:Y:S02]  /*0380*/  FSEL R12, R12, RZ, P3 ;  /* 0x000000ff0c0c7208 */ /* 0x000fe40001800000 */
[----:B------:R-:W-:-:S09]  /*0390*/  FSEL R13, R13, 1.875, P3 ;  /* 0x3ff000000d0d7808 */ /* 0x000fd20001800000 */
[----:B------:R-:W-:Y:S05]  /*03a0*/  @P2 BRA `(.L_x_72) ;  /* 0x0000000000182947 */ /* 0x000fea0003800000 */
[----:B------:R-:W-:-:S14]  /*03b0*/  DSETP.NAN.AND P1, PT, R8, R8, PT ;  /* 0x000000080800722a */ /* 0x000fdc0003f28000 */
[----:B------:R-:W-:Y:S01]  /*03c0*/  @P1 DADD R22, R8, 2 ;  /* 0x4000000008161429 */ /* 0x000fe20000000000 */
[----:B------:R-:W-:Y:S10]  /*03d0*/  @P1 BRA `(.L_x_72) ;  /* 0x00000000000c1947 */ /* 0x000ff40003800000 */
[----:B------:R-:W-:-:S14]  /*03e0*/  DSETP.NEU.AND P1, PT, |R8|, +INF , PT ;  /* 0x7ff000000800742a */ /* 0x000fdc0003f2d200 */
[----:B------:R-:W-:Y:S02]  /*03f0*/  @!P1 IMAD.MOV.U32 R22, RZ, RZ, 0x0 ;  /* 0x00000000ff169424 */ /* 0x000fe400078e00ff */
[----:B------:R-:W-:-:S07]  /*0400*/  @!P1 IMAD.MOV.U32 R23, RZ, RZ, 0x7ff00000 ;  /* 0x7ff00000ff179424 */ /* 0x000fce00078e00ff */
.L_x_72:
[----:B------:R-:W-:Y:S05]  /*0410*/  BSYNC.RECONVERGENT B0 ;  /* 0x0000000000007941 */ /* 0x000fea0003800200 */
.L_x_71:
[----:B------:R-:W-:Y:S01]  /*0420*/  FSEL R14, R22, RZ, P0 ;  /* 0x000000ff160e7208 */ /* 0x000fe20000000000 */
[----:B------:R-:W-:Y:S01]  /*0430*/  BSSY.RECONVERGENT B0, `(.L_x_73) ;  /* 0x0000005000007945 */ /* 0x000fe20003800200 */
[----:B------:R-:W-:Y:S02]  /*0440*/  FSEL R15, R23, 1.875, P0 ;  /* 0x3ff00000170f7808 */ /* 0x000fe40000000000 */
[----:B------:R-:W-:-:S04]  /*0450*/  MOV R0, 0x480 ;  /* 0x0000048000007802 */ /* 0x000fc80000000f00 */
[----:B------:R-:W-:-:S11]  /*0460*/  DADD R12, R12, R14 ;  /* 0x000000000c0c7229 */ /* 0x000fd6000000000e */
[----:B------:R-:W-:Y:S05]  /*0470*/  CALL.REL.NOINC `($_Z23kernelgpuPairbGradient2IdEvPT_S1_S1_S1_S1_PiS2_S2_S2_S1_S1_S2_iiiiii$__internal_accurate_pow) ;  /* 0x0000001000347944 */ /* 0x000fea0003c00000 */
[----:B------:R-:W-:Y:S05]  /*0480*/  BSYNC.RECONVERGENT B0 ;  /* 0x0000000000007941 */ /* 0x000fea0003800200 */
.L_x_73:
[C---:B------:R-:W-:Y:S01]  /*0490*/  DADD R14, R10.reuse, 2 ;  /* 0x400000000a0e7429 */ /* 0x040fe20000000000 */
[----:B------:R-:W-:Y:S01]  /*04a0*/  BSSY.RECONVERGENT B0, `(.L_x_74) ;  /* 0x000000e000007945 */ /* 0x000fe20003800200 */
[C---:B------:R-:W-:Y:S02]  /*04b0*/  DSETP.NEU.AND P1, PT, R10.reuse, RZ, PT ;  /* 0x000000ff0a00722a */ /* 0x040fe40003f2d000 */
[----:B------:R-:W-:-:S04]  /*04c0*/  DSETP.NEU.AND P0, PT, R10, 1, PT ;  /* 0x3ff000000a00742a */ /* 0x000fc80003f0d000 */
[----:B------:R-:W-:Y:S02]  /*04d0*/  FSEL R22, R22, RZ, P1 ;  /* 0x000000ff16167208 */ /* 0x000fe40000800000 */
[----:B------:R-:W-:Y:S02]  /*04e0*/  LOP3.LUT R14, R15, 0x7ff00000, RZ, 0xc0, !PT ;  /* 0x7ff000000f0e7812 */ /* 0x000fe400078ec0ff */
[----:B------:R-:W-:Y:S02]  /*04f0*/  FSEL R23, R28, RZ, P1 ;  /* 0x000000ff1c177208 */ /* 0x000fe40000800000 */
[----:B------:R-:W-:-:S13]  /*0500*/  ISETP.NE.AND P2, PT, R14, 0x7ff00000, PT ;  /* 0x7ff000000e00780c */ /* 0x000fda0003f45270 */
[----:B------:R-:W-:Y:S05]  /*0510*/  @P2 BRA `(.L_x_75) ;  /* 0x0000000000182947 */ /* 0x000fea0003800000 */
[----:B------:R-:W-:-:S14]  /*0520*/  DSETP.NAN.AND P1, PT, R10, R10, PT ;  /* 0x0000000a0a00722a */ /* 0x000fdc0003f28000 */
[----:B------:R-:W-:Y:S01]  /*0530*/  @P1 DADD R22, R10, 2 ;  /* 0x400000000a161429 */ /* 0x000fe20000000000 */
[----:B------:R-:W-:Y:S10]  /*0540*/  @P1 BRA `(.L_x_75) ;  /* 0x00000000000c1947 */ /* 0x000ff40003800000 */
[----:B------:R-:W-:-:S14]  /*0550*/  DSETP.NEU.AND P1, PT, |R10|, +INF , PT ;  /* 0x7ff000000a00742a */ /* 0x000fdc0003f2d200 */
[----:B------:R-:W-:Y:S02]  /*0560*/  @!P1 IMAD.MOV.U32 R22, RZ, RZ, 0x0 ;  /* 0x00000000ff169424 */ /* 0x000fe400078e00ff */
[----:B------:R-:W-:-:S07]  /*0570*/  @!P1 IMAD.MOV.U32 R23, RZ, RZ, 0x7ff00000 ;  /* 0x7ff00000ff179424 */ /* 0x000fce00078e00ff */
.L_x_75:
[----:B------:R-:W-:Y:S05]  /*0580*/  BSYNC.RECONVERGENT B0 ;  /* 0x0000000000007941 */ /* 0x000fea0003800200 */
.L_x_74:
        /* <DEDUP_REMOVED lines=21> */
[----:B------:R-:W-:Y:S05]  /*06e0*/  CALL.REL.NOINC `($__internal_5_$__cuda_sm20_dsqrt_rn_f64_mediumpath_v1) ;  /* 0x0000000800e47944 */ /* 0x000fea0003c00000 */
[----:B------:R-:W-:Y:S02]  /*06f0*/  IMAD.MOV.U32 R12, RZ, RZ, R14 ;  /* 0x000000ffff0c7224 */ /* 0x000fe400078e000e */
[----:B------:R-:W-:-:S07]  /*0700*/  IMAD.MOV.U32 R13, RZ, RZ, R15 ;  /* 0x000000ffff0d7224 */ /* 0x000fce00078e000f */
.L_x_77:
[----:B------:R-:W-:Y:S05]  /*0710*/  BSYNC.RECONVERGENT B0 ;  /* 0x0000000000007941 */ /* 0x000fea0003800200 */
.L_x_76:
[----:B------:R-:W-:Y:S01]  /*0720*/  DADD R14, -R18, R12 ;  /* 0x00000000120e7229 */ /* 0x000fe2000000010c */
[----:B------:R-:W-:Y:S01]  /*0730*/  BSSY.RECONVERGENT B0, `(.L_x_78) ;  /* 0x0000004000007945 */ /* 0x000fe20003800200 */
[----:B------:R-:W-:-:S06]  /*0740*/  MOV R0, 0x770 ;  /* 0x0000077000007802 */ /* 0x000fcc0000000f00 */
[----:B------:R-:W-:-:S11]  /*0750*/  DADD R30, -RZ, |R14| ;  /* 0x00000000ff1e7229 */ /* 0x000fd6000000050e */
[----:B------:R-:W-:Y:S05]  /*0760*/  CALL.REL.NOINC `($_Z23kernelgpuPairbGradient2IdEvPT_S1_S1_S1_S1_PiS2_S2_S2_S1_S1_S2_iiiiii$__internal_accurate_pow) ;  /* 0x0000000c00787944 */ /* 0x000fea0003c00000 */
[----:B------:R-:W-:Y:S05]  /*0770*/  BSYNC.RECONVERGENT B0 ;  /* 0x0000000000007941 */ /* 0x000fea0003800200 */
.L_x_78:
[----:B------:R-:W-:Y:S01]  /*0780*/  DADD R20, R14, 2 ;  /* 0x400000000e147429 */ /* 0x000fe20000000000 */
[----:B------:R-:W-:Y:S01]  /*0790*/  BSSY.RECONVERGENT B0, `(.L_x_79) ;  /* 0x0000010000007945 */ /* 0x000fe20003800200 */
[----:B------:R-:W-:Y:S02]  /*07a0*/  DADD R16, -R18, R16 ;  /* 0x0000000012107229 */ /* 0x000fe40000000110 */
[C---:B------:R-:W-:Y:S02]  /*07b0*/  DSETP.NEU.AND P1, PT, R14.reuse, RZ, PT ;  /* 0x000000ff0e00722a */ /* 0x040fe40003f2d000 */
[----:B------:R-:W-:-:S04]  /*07c0*/  DSETP.NEU.AND P0, PT, R14, 1, PT ;  /* 0x3ff000000e00742a */ /* 0x000fc80003f0d000 */
[----:B------:R-:W-:Y:S01]  /*07d0*/  LOP3.LUT R20, R21, 0x7ff00000, RZ, 0xc0, !PT ;  /* 0x7ff0000015147812 */ /* 0x000fe200078ec0ff */
[----:B------:R-:W-:Y:S01]  /*07e0*/  DADD R30, -RZ, |R16| ;  /* 0x00000000ff1e7229 */ /* 0x000fe20000000510 */
        /* <DEDUP_REMOVED lines=10> */
.L_x_80:
[----:B------:R-:W-:Y:S05]  /*0890*/  BSYNC.RECONVERGENT B0 ;  /* 0x0000000000007941 */ /* 0x000fea0003800200 */
.L_x_79:
[----:B------:R-:W-:Y:S01]  /*08a0*/  BSSY.RECONVERGENT B0, `(.L_x_81) ;  /* 0x0000005000007945 */ /* 0x000fe20003800200 */
[----:B------:R-:W-:Y:S02]  /*08b0*/  FSEL R18, R22, RZ, P0 ;  /* 0x000000ff16127208 */ /* 0x000fe40000000000 */
[----:B------:R-:W-:Y:S02]  /*08c0*/  FSEL R19, R23, 1.875, P0 ;  /* 0x3ff0000017137808 */ /* 0x000fe40000000000 */
[----:B------:R-:W-:-:S07]  /*08d0*/  MOV R0, 0x8f0 ;  /* 0x000008f000007802 */ /* 0x000fce0000000f00 */
[----:B------:R-:W-:Y:S05]  /*08e0*/  CALL.REL.NOINC `($_Z23kernelgpuPairbGradient2IdEvPT_S1_S1_S1_S1_PiS2_S2_S2_S1_S1_S2_iiiiii$__internal_accurate_pow) ;  /* 0x0000000c00187944 */ /* 0x000fea0003c00000 */
[----:B------:R-:W-:Y:S05]  /*08f0*/  BSYNC.RECONVERGENT B0 ;  /* 0x0000000000007941 */ /* 0x000fea0003800200 */
.L_x_81:
[----:B------:R-:W0:Y:S01]  /*0900*/  MUFU.RCP64H R21, R13 ;  /* 0x0000000d00157308 */ /* 0x000e220000001800 */
[----:B------:R-:W-:Y:S01]  /*0910*/  IMAD.MOV.U32 R20, RZ, RZ, 0x1 ;  /* 0x00000001ff147424 */ /* 0x000fe200078e00ff */
[----:B------:R-:W-:Y:S02]  /*0920*/  DADD R26, R6, R6 ;  /* 0x00000000061a7229 */ /* 0x000fe40000000006 */
[----:B------:R-:W-:-:S06]  /*0930*/  DSETP.NEU.AND P2, PT, R16, RZ, PT ;  /* 0x000000ff1000722a */ /* 0x000fcc0003f4d000 */
[----:B------:R-:W-:Y:S02]  /*0940*/  DMUL R26, R14, R26 ;  /* 0x0000001a0e1a7228 */ /* 0x000fe40000000000 */
[----:B------:R-:W-:Y:S02]  /*0950*/  DADD R14, R16, 2 ;  /* 0x40000000100e7429 */ /* 0x000fe40000000000 */
[----:B0-----:R-:W-:-:S06]  /*0960*/  DFMA R24, R20, -R12, 1 ;  /* 0x3ff000001418742b */ /* 0x001fcc000000080c */
[----:B------:R-:W-:Y:S02]  /*0970*/  FSETP.GEU.AND P1, PT, |R27|, 6.5827683646048100446e-37, PT ;  /* 0x036000001b00780b */ /* 0x000fe40003f2e200 */
[----:B------:R-:W-:Y:S02]  /*0980*/  LOP3.LUT R14, R15, 0x7ff00000, RZ, 0xc0, !PT ;  /* 0x7ff000000f0e7812 */ /* 0x000fe400078ec0ff */
[----:B------:R-:W-:Y:S01]  /*0990*/  FSEL R15, R28, RZ, P2 ;  /* 0x000000ff1c0f7208 */ /* 0x000fe20001000000 */
[----:B------:R-:W-:Y:S01]  /*09a0*/  DFMA R24, R24, R24, R24 ;  /* 0x000000181818722b */ /* 0x000fe20000000018 */
[----:B------:R-:W-:Y:S02]  /*09b0*/  ISETP.NE.AND P3, PT, R14, 0x7ff00000, PT ;  /* 0x7ff000000e00780c */ /* 0x000fe40003f65270 */
[----:B------:R-:W-:-:S05]  /*09c0*/  FSEL R14, R22, RZ, P2 ;  /* 0x000000ff160e7208 */ /* 0x000fca0001000000 */
[----:B------:R-:W-:-:S08]  /*09d0*/  DFMA R24, R20, R24, R20 ;  /* 0x000000181418722b */ /* 0x000fd00000000014 */
[----:B------:R-:W-:-:S08]  /*09e0*/  DFMA R20, R24, -R12, 1 ;  /* 0x3ff000001814742b */ /* 0x000fd0000000080c */
[----:B------:R-:W-:-:S08]  /*09f0*/  DFMA R20, R24, R20, R24 ;  /* 0x000000141814722b */ /* 0x000fd00000000018 */
[----:B------:R-:W-:-:S08]  /*0a00*/  DMUL R24, R26, R20 ;  /* 0x000000141a187228 */ /* 0x000fd00000000000 */
[----:B------:R-:W-:-:S08]  /*0a10*/  DFMA R30, R24, -R12, R26 ;  /* 0x8000000c181e722b */ /* 0x000fd0000000001a */
[----:B------:R-:W-:-:S10]  /*0a20*/  DFMA R20, R20, R30, R24 ;  /* 0x0000001e1414722b */ /* 0x000fd40000000018 */
[----:B------:R-:W-:-:S05]  /*0a30*/  FFMA R0, RZ, R13, R21 ;  /* 0x0000000dff007223 */ /* 0x000fca0000000015 */
[----:B------:R-:W-:Y:S01]  /*0a40*/  FSETP.GT.AND P0, PT, |R0|, 1.469367938527859385e-39, PT ;  /* 0x001000000000780b */ /* 0x000fe20003f04200 */
[----:B------:R-:W-:-:S12]  /*0a50*/  @P3 BRA `(.L_x_82) ;  /* 0x0000000000183947 */ /* 0x000fd80003800000 */
[----:B------:R-:W-:-:S14]  /*0a60*/  DSETP.NAN.AND P2, PT, R16, R16, PT ;  /* 0x000000101000722a */ /* 0x000fdc0003f48000 */
[----:B------:R-:W-:Y:S01]  /*0a70*/  @P2 DADD R14, R16, 2 ;  /* 0x40000000100e2429 */ /* 0x000fe20000000000 */
[----:B------:R-:W-:Y:S10]  /*0a80*/  @P2 BRA `(.L_x_82) ;  /* 0x00000000000c2947 */ /* 0x000ff40003800000 */
[----:B------:R-:W-:-:S14]  /*0a90*/  DSETP.NEU.AND P2, PT, |R16|, +INF , PT ;  /* 0x7ff000001000742a */ /* 0x000fdc0003f4d200 */
[----:B------:R-:W-:Y:S02]  /*0aa0*/  @!P2 IMAD.MOV.U32 R14, RZ, RZ, 0x0 ;  /* 0x00000000ff0ea424 */ /* 0x000fe400078e00ff */
[----:B------:R-:W-:-:S07]  /*0ab0*/  @!P2 IMAD.MOV.U32 R15, RZ, RZ, 0x7ff00000 ;  /* 0x7ff00000ff0fa424 */ /* 0x000fce00078e00ff */
.L_x_82:
[----:B------:R-:W-:Y:S04]  /*0ac0*/  BSSY.RECONVERGENT B0, `(.L_x_83) ;  /* 0x0000005000007945 */ /* 0x000fe80003800200 */
[----:B------:R-:W-:Y:S05]  /*0ad0*/  @P0 BRA P1, `(.L_x_84) ;  /* 0x00000000000c0947 */ /* 0x000fea0000800000 */
[----:B------:R-:W-:Y:S01]  /*0ae0*/  IMAD.MOV.U32 R23, RZ, RZ, R13 ;  /* 0x000000ffff177224 */ /* 0x000fe200078e000d */
[----:B------:R-:W-:-:S07]  /*0af0*/  MOV R0, 0xb10 ;  /* 0x00000b1000007802 */ /* 0x000fce0000000f00 */
[----:B------:R-:W-:Y:S05]  /*0b00*/  CALL.REL.NOINC `($__internal_4_$__cuda_sm20_div_rn_f64_full) ;  /* 0x00000000005c7944 */ /* 0x000fea0003c00000 */
.L_x_84:
[----:B------:R-:W-:Y:S05]  /*0b10*/  BSYNC.RECONVERGENT B0 ;  /* 0x0000000000007941 */ /* 0x000fea0003800200 */
.L_x_83:
[----:B------:R-:W-:Y:S01]  /*0b20*/  DSETP.NEU.AND P0, PT, R16, 1, PT ;  /* 0x3ff000001000742a */ /* 0x000fe20003f0d000 */
[----:B------:R-:W0:Y:S01]  /*0b30*/  LDC.64 R12, c[0x0][0x388] ;  /* 0x0000e200ff0c7b82 */ /* 0x000e220000000a00 */
[----:B------:R-:W1:Y:S01]  /*0b40*/  LDCU UR6, c[0x0][0x360] ;  /* 0x00006c00ff0677ac */ /* 0x000e620008000800 */
[-C--:B------:R-:W-:Y:S02]  /*0b50*/  DMUL R8, R8, R20.reuse ;  /* 0x0000001408087228 */ /* 0x080fe40000000000 */
[----:B------:R-:W-:Y:S01]  /*0b60*/  DMUL R10, R10, R20 ;  /* 0x000000140a0a7228 */ /* 0x000fe20000000000 */
[----:B------:R-:W-:Y:S02]  /*0b70*/  FSEL R14, R14, RZ, P0 ;  /* 0x000000ff0e0e7208 */ /* 0x000fe40000000000 */
[----:B------:R-:W-:Y:S01]  /*0b80*/  FSEL R15, R15, 1.875, P0 ;  /* 0x3ff000000f0f7808 */ /* 0x000fe20000000000 */
[----:B------:R-:W2:Y:S05]  /*0b90*/  LDC.64 R16, c[0x0][0x380] ;  /* 0x0000e000ff107b82 */ /* 0x000eaa0000000a00 */
[----:B------:R-:W-:-:S03]  /*0ba0*/  DADD R18, R18, -R14 ;  /* 0x0000000012127229 */ /* 0x000fc6000000080e */
[----:B------:R-:W1:Y:S05]  /*0bb0*/  LDC R15, c[0x0][0x370] ;  /* 0x0000dc00ff0f7b82 */ /* 0x000e6a0000000800 */
[----:B------:R-:W-:Y:S02]  /*0bc0*/  DMUL R18, R6, R18 ;  /* 0x0000001206127228 */ /* 0x000fe40000000000 */
[----:B------:R-:W-:Y:S01]  /*0bd0*/  DMUL R6, R4, R20 ;  /* 0x0000001404067228 */ /* 0x000fe20000000000 */
[----:B0-----:R-:W-:-:S04]  /*0be0*/  IMAD.WIDE R12, R3, 0x8, R12 ;  /* 0x00000008030c7825 */ /* 0x001fc800078e020c */
[----:B--2---:R-:W-:-:S05]  /*0bf0*/  IMAD.WIDE R4, R2, 0x8, R16 ;  /* 0x0000000802047825 */ /* 0x004fca00078e0210 */
[----:B------:R2:W-:Y:S01]  /*0c00*/  STG.E.64 desc[UR4][R4.64], R18 ;  /* 0x0000001204007986 */ /* 0x0005e2000c101b04 */
[----:B-1----:R-:W-:-:S03]  /*0c10*/  IMAD R2, R15, UR6, R2 ;  /* 0x000000060f027c24 */ /* 0x002fc6000f8e0202 */
[----:B------:R2:W-:Y:S04]  /*0c20*/  STG.E.64 desc[UR4][R12.64], R6 ;  /* 0x000000060c007986 */ /* 0x0005e8000c101b04 */
[----:B------:R2:W-:Y:S01]  /*0c30*/  STG.E.64 desc[UR4][R12.64+0x8], R8 ;  /* 0x000008080c007986 */ /* 0x0005e2000c101b04 */
[----:B------:R-:W-:-:S03]  /*0c40*/  ISETP.GE.AND P0, PT, R2, UR10, PT ;  /* 0x0000000a02007c0c */ /* 0x000fc6000bf06270 */
[----:B------:R2:W-:Y:S10]  /*0c50*/  STG.E.64 desc[UR4][R12.64+0x10], R10 ;  /* 0x0000100a0c007986 */ /* 0x0005f4000c101b04 */
[----:B------:R-:W-:Y:S05]  /*0c60*/  @!P0 BRA `(.L_x_85) ;  /* 0xfffffff400108947 */ /* 0x000fea000383ffff */
[----:B------:R-:W-:Y:S05]  /*0c70*/  EXIT ;  /* 0x000000000000794d */ /* 0x000fea0003800000 */
        .weak           $__internal_4_$__cuda_sm20_div_rn_f64_full
        .type           $__internal_4_$__cuda_sm20_div_rn_f64_full,@function
        .size           $__internal_4_$__cuda_sm20_div_rn_f64_full,($__internal_5_$__cuda_sm20_dsqrt_rn_f64_mediumpath_v1 - $__internal_4_$__cuda_sm20_div_rn_f64_full)
$__internal_4_$__cuda_sm20_div_rn_f64_full:
[C---:B------:R-:W-:Y:S01]  /*0c80*/  FSETP.GEU.AND P0, PT, |R23|.reuse, 1.469367938527859385e-39, PT ;  /* 0x001000001700780b */ /* 0x040fe20003f0e200 */
[--C-:B------:R-:W-:Y:S01]  /*0c90*/  IMAD.MOV.U32 R22, RZ, RZ, R12.reuse ;  /* 0x000000ffff167224 */ /* 0x100fe200078e000c */
[C---:B------:R-:W-:Y:S01]  /*0ca0*/  LOP3.LUT R24, R23.reuse, 0x800fffff, RZ, 0xc0, !PT ;  /* 0x800fffff17187812 */ /* 0x040fe200078ec0ff */
[----:B------:R-:W-:Y:S01]  /*0cb0*/  IMAD.MOV.U32 R21, RZ, RZ, R27 ;  /* 0x000000ffff157224 */ /* 0x000fe200078e001b */
[----:B------:R-:W-:Y:S01]  /*0cc0*/  LOP3.LUT R35, R23, 0x7ff00000, RZ, 0xc0, !PT ;  /* 0x7ff0000017237812 */ /* 0x000fe200078ec0ff */
[----:B------:R-:W-:Y:S01]  /*0cd0*/  IMAD.MOV.U32 R30, RZ, RZ, 0x1 ;  /* 0x00000001ff1e7424 */ /* 0x000fe200078e00ff */
[----:B------:R-:W-:Y:S01]  /*0ce0*/  LOP3.LUT R25, R24, 0x3ff00000, RZ, 0xfc, !PT ;  /* 0x3ff0000018197812 */ /* 0x000fe200078efcff */
[----:B------:R-:W-:Y:S01]  /*0cf0*/  IMAD.MOV.U32 R24, RZ, RZ, R12 ;  /* 0x000000ffff187224 */ /* 0x000fe200078e000c */
[C---:B------:R-:W-:Y:S01]  /*0d00*/  FSETP.GEU.AND P2, PT, |R21|.reuse, 1.469367938527859385e-39, PT ;  /* 0x001000001500780b */ /* 0x040fe20003f4e200 */
[----:B------:R-:W-:Y:S01]  /*0d10*/  IMAD.MOV.U32 R20, RZ, RZ, R26 ;  /* 0x000000ffff147224 */ /* 0x000fe200078e001a */
[----:B------:R-:W-:Y:S01]  /*0d20*/  LOP3.LUT R12, R21, 0x7ff00000, RZ, 0xc0, !PT ;  /* 0x7ff00000150c7812 */ /* 0x000fe200078ec0ff */
[----:B------:R-:W-:Y:S02]  /*0d30*/  BSSY.RECONVERGENT B1, `(.L_x_86) ;  /* 0x000004f000017945 */ /* 0x000fe40003800200 */
[----:B------:R-:W-:Y:S01]  /*0d40*/  @!P0 DMUL R24, R22, 8.98846567431157953865e+307 ;  /* 0x7fe0000016188828 */ /* 0x000fe20000000000 */
[----:B------:R-:W-:-:S05]  /*0d50*/  ISETP.GE.U32.AND P1, PT, R12, R35, PT ;  /* 0x000000230c00720c */ /* 0x000fca0003f26070 */
[----:B------:R-:W0:Y:S02]  /*0d60*/  MUFU.RCP64H R31, R25 ;  /* 0x00000019001f7308 */ /* 0x000e240000001800 */
[----:B------:R-:W-:Y:S02]  /*0d70*/  @!P2 LOP3.LUT R13, R23, 0x7ff00000, RZ, 0xc0, !PT ;  /* 0x7ff00000170da812 */ /* 0x000fe400078ec0ff */
[----:B------:R-:W-:Y:S02]  /*0d80*/  @!P0 LOP3.LUT R35, R25, 0x7ff00000, RZ, 0xc0, !PT ;  /* 0x7ff0000019238812 */ /* 0x000fe400078ec0ff */
[----:B------:R-:W-:Y:S01]  /*0d90*/  @!P2 ISETP.GE.U32.AND P3, PT, R12, R13, PT ;  /* 0x0000000d0c00a20c */ /* 0x000fe20003f66070 */
[----:B------:R-:W-:-:S05]  /*0da0*/  IMAD.MOV.U32 R13, RZ, RZ, 0x1ca00000 ;  /* 0x1ca00000ff0d7424 */ /* 0x000fca00078e00ff */
[----:B------:R-:W-:-:S04]  /*0db0*/  @!P2 SEL R29, R13, 0x63400000, !P3 ;  /* 0x634000000d1da807 */ /* 0x000fc80005800000 */
[----:B------:R-:W-:Y:S01]  /*0dc0*/  @!P2 LOP3.LUT R32, R29, 0x80000000, R21, 0xf8, !PT ;  /* 0x800000001d20a812 */ /* 0x000fe200078ef815 */
[----:B0-----:R-:W-:-:S03]  /*0dd0*/  DFMA R26, R30, -R24, 1 ;  /* 0x3ff000001e1a742b */ /* 0x001fc60000000818 */
[----:B------:R-:W-:Y:S01]  /*0de0*/  @!P2 LOP3.LUT R33, R32, 0x100000, RZ, 0xfc, !PT ;  /* 0x001000002021a812 */ /* 0x000fe200078efcff */
[----:B------:R-:W-:-:S04]  /*0df0*/  @!P2 IMAD.MOV.U32 R32, RZ, RZ, RZ ;  /* 0x000000ffff20a224 */ /* 0x000fc800078e00ff */
[----:B------:R-:W-:-:S08]  /*0e00*/  DFMA R26, R26, R26, R26 ;  /* 0x0000001a1a1a722b */ /* 0x000fd0000000001a */
[----:B------:R-:W-:Y:S01]  /*0e10*/  DFMA R30, R30, R26, R30 ;  /* 0x0000001a1e1e722b */ /* 0x000fe2000000001e */
[----:B------:R-:W-:Y:S01]  /*0e20*/  SEL R27, R13, 0x63400000, !P1 ;  /* 0x634000000d1b7807 */ /* 0x000fe20004800000 */
[----:B------:R-:W-:-:S03]  /*0e30*/  IMAD.MOV.U32 R26, RZ, RZ, R20 ;  /* 0x000000ffff1a7224 */ /* 0x000fc600078e0014 */
[----:B------:R-:W-:-:S03]  /*0e40*/  LOP3.LUT R27, R27, 0x800fffff, R21, 0xf8, !PT ;  /* 0x800fffff1b1b7812 */ /* 0x000fc600078ef815 */
[----:B------:R-:W-:-:S03]  /*0e50*/  DFMA R28, R30, -R24, 1 ;  /* 0x3ff000001e1c742b */ /* 0x000fc60000000818 */
[----:B------:R-:W-:-:S05]  /*0e60*/  @!P2 DFMA R26, R26, 2, -R32 ;  /* 0x400000001a1aa82b */ /* 0x000fca0000000820 */
[----:B------:R-:W-:-:S08]  /*0e70*/  DFMA R28, R30, R28, R30 ;  /* 0x0000001c1e1c722b */ /* 0x000fd0000000001e */
[----:B------:R-:W-:-:S08]  /*0e80*/  DMUL R30, R28, R26 ;  /* 0x0000001a1c1e7228 */ /* 0x000fd00000000000 */
[----:B------:R-:W-:-:S08]  /*0e90*/  DFMA R32, R30, -R24, R26 ;  /* 0x800000181e20722b */ /* 0x000fd0000000001a */
[----:B------:R-:W-:Y:S01]  /*0ea0*/  DFMA R32, R28, R32, R30 ;  /* 0x000000201c20722b */ /* 0x000fe2000000001e */
[----:B------:R-:W-:Y:S01]  /*0eb0*/  IMAD.MOV.U32 R28, RZ, RZ, R12 ;  /* 0x000000ffff1c7224 */ /* 0x000fe200078e000c */
[----:B------:R-:W-:-:S05]  /*0ec0*/  @!P2 LOP3.LUT R28, R27, 0x7ff00000, RZ, 0xc0, !PT ;  /* 0x7ff000001b1ca812 */ /* 0x000fca00078ec0ff */
[----:B------:R-:W-:-:S05]  /*0ed0*/  VIADD R29, R28, 0xffffffff ;  /* 0xffffffff1c1d7836 */ /* 0x000fca0000000000 */
[----:B------:R-:W-:Y:S01]  /*0ee0*/  ISETP.GT.U32.AND P0, PT, R29, 0x7feffffe, PT ;  /* 0x7feffffe1d00780c */ /* 0x000fe20003f04070 */
[----:B------:R-:W-:-:S05]  /*0ef0*/  VIADD R29, R35, 0xffffffff ;  /* 0xffffffff231d7836 */ /* 0x000fca0000000000 */
[----:B------:R-:W-:-:S13]  /*0f00*/  ISETP.GT.U32.OR P0, PT, R29, 0x7feffffe, P0 ;  /* 0x7feffffe1d00780c */ /* 0x000fda0000704470 */
[----:B------:R-:W-:Y:S05]  /*0f10*/  @P0 BRA `(.L_x_87) ;  /* 0x00000000006c0947 */ /* 0x000fea0003800000 */
[----:B------:R-:W-:Y:S01]  /*0f20*/  LOP3.LUT R21, R23, 0x7ff00000, RZ, 0xc0, !PT ;  /* 0x7ff0000017157812 */ /* 0x000fe200078ec0ff */
[----:B------:R-:W-:-:S03]  /*0f30*/  IMAD.MOV.U32 R28, RZ, RZ, RZ ;  /* 0x000000ffff1c7224 */ /* 0x000fc600078e00ff */
[CC--:B------:R-:W-:Y:S02]  /*0f40*/  VIADDMNMX R20, R12.reuse, -R21.reuse, 0xb9600000, !PT ;  /* 0xb96000000c147446 */ /* 0x0c0fe40007800915 */
[----:B------:R-:W-:Y:S02]  /*0f50*/  ISETP.GE.U32.AND P0, PT, R12, R21, PT ;  /* 0x000000150c00720c */ /* 0x000fe40003f06070 */
[----:B------:R-:W-:Y:S02]  /*0f60*/  VIMNMX R20, PT, PT, R20, 0x46a00000, PT ;  /* 0x46a0000014147848 */ /* 0x000fe40003fe0100 */
[----:B------:R-:W-:-:S05]  /*0f70*/  SEL R13, R13, 0x63400000, !P0 ;  /* 0x634000000d0d7807 */ /* 0x000fca0004000000 */
[----:B------:R-:W-:-:S04]  /*0f80*/  IMAD.IADD R20, R20, 0x1, -R13 ;  /* 0x0000000114147824 */ /* 0x000fc800078e0a0d */
[----:B------:R-:W-:-:S06]  /*0f90*/  VIADD R29, R20, 0x7fe00000 ;  /* 0x7fe00000141d7836 */ /* 0x000fcc0000000000 */
[----:B------:R-:W-:-:S10]  /*0fa0*/  DMUL R12, R32, R28 ;  /* 0x0000001c200c7228 */ /* 0x000fd40000000000 */
[----:B------:R-:W-:-:S13]  /*0fb0*/  FSETP.GTU.AND P0, PT, |R13|, 1.469367938527859385e-39, PT ;  /* 0x001000000d00780b */ /* 0x000fda0003f0c200 */
[----:B------:R-:W-:Y:S05]  /*0fc0*/  @P0 BRA `(.L_x_88) ;  /* 0x0000000000940947 */ /* 0x000fea0003800000 */
[----:B------:R-:W-:Y:S01]  /*0fd0*/  DFMA R24, R32, -R24, R26 ;  /* 0x800000182018722b */ /* 0x000fe2000000001a */
[----:B------:R-:W-:-:S09]  /*0fe0*/  IMAD.MOV.U32 R28, RZ, RZ, RZ ;  /* 0x000000ffff1c7224 */ /* 0x000fd200078e00ff */
[C---:B------:R-:W-:Y:S02]  /*0ff0*/  FSETP.NEU.AND P0, PT, R25.reuse, RZ, PT ;  /* 0x000000ff1900720b */ /* 0x040fe40003f0d000 */
[----:B------:R-:W-:-:S04]  /*1000*/  LOP3.LUT R21, R25, 0x80000000, R23, 0x48, !PT ;  /* 0x8000000019157812 */ /* 0x000fc800078e4817 */
[----:B------:R-:W-:-:S07]  /*1010*/  LOP3.LUT R29, R21, R29, RZ, 0xfc, !PT ;  /* 0x0000001d151d7212 */ /* 0x000fce00078efcff */
[----:B------:R-:W-:Y:S05]  /*1020*/  @!P0 BRA `(.L_x_88) ;  /* 0x00000000007c8947 */ /* 0x000fea0003800000 */
[----:B------:R-:W-:Y:S01]  /*1030*/  IMAD.MOV R23, RZ, RZ, -R20 ;  /* 0x000000ffff177224 */ /* 0x000fe200078e0a14 */
[----:B------:R-:W-:Y:S01]  /*1040*/  DMUL.RP R28, R32, R28 ;  /* 0x0000001c201c7228 */ /* 0x000fe20000008000 */
[----:B------:R-:W-:-:S06]  /*1050*/  IMAD.MOV.U32 R22, RZ, RZ, RZ ;  /* 0x000000ffff167224 */ /* 0x000fcc00078e00ff */
[----:B------:R-:W-:-:S03]  /*1060*/  DFMA R22, R12, -R22, R32 ;  /* 0x800000160c16722b */ /* 0x000fc60000000020 */
[----:B------:R-:W-:-:S03]  /*1070*/  LOP3.LUT R21, R29, R21, RZ, 0x3c, !PT ;  /* 0x000000151d157212 */ /* 0x000fc600078e3cff */
[----:B------:R-:W-:-:S04]  /*1080*/  IADD3 R22, PT, PT, -R20, -0x43300000, RZ ;  /* 0xbcd0000014167810 */ /* 0x000fc80007ffe1ff */
[----:B------:R-:W-:-:S04]  /*1090*/  FSETP.NEU.AND P0, PT, |R23|, R22, PT ;  /* 0x000000161700720b */ /* 0x000fc80003f0d200 */
[----:B------:R-:W-:Y:S02]  /*10a0*/  FSEL R12, R28, R12, !P0 ;  /* 0x0000000c1c0c7208 */ /* 0x000fe40004000000 */
[----:B------:R-:W-:Y:S01]  /*10b0*/  FSEL R13, R21, R13, !P0 ;  /* 0x0000000d150d7208 */ /* 0x000fe20004000000 */
[----:B------:R-:W-:Y:S06]  /*10c0*/  BRA `(.L_x_88) ;  /* 0x0000000000547947 */ /* 0x000fec0003800000 */
.L_x_87:
[----:B------:R-:W-:-:S14]  /*10d0*/  DSETP.NAN.AND P0, PT, R20, R20, PT ;  /* 0x000000141400722a */ /* 0x000fdc0003f08000 */
[----:B------:R-:W-:Y:S05]  /*10e0*/  @P0 BRA `(.L_x_89) ;  /* 0x0000000000440947 */ /* 0x000fea0003800000 */
[----:B------:R-:W-:-:S14]  /*10f0*/  DSETP.NAN.AND P0, PT, R22, R22, PT ;  /* 0x000000161600722a */ /* 0x000fdc0003f08000 */
[----:B------:R-:W-:Y:S05]  /*1100*/  @P0 BRA `(.L_x_90) ;  /* 0x0000000000300947 */ /* 0x000fea0003800000 */
[----:B------:R-:W-:Y:S01]  /*1110*/  ISETP.NE.AND P0, PT, R28, R35, PT ;  /* 0x000000231c00720c */ /* 0x000fe20003f05270 */
[----:B------:R-:W-:Y:S02]  /*1120*/  IMAD.MOV.U32 R12, RZ, RZ, 0x0 ;  /* 0x00000000ff0c7424 */ /* 0x000fe400078e00ff */
[----:B------:R-:W-:-:S10]  /*1130*/  IMAD.MOV.U32 R13, RZ, RZ, -0x80000 ;  /* 0xfff80000ff0d7424 */ /* 0x000fd400078e00ff */
[----:B------:R-:W-:Y:S05]  /*1140*/  @!P0 BRA `(.L_x_88) ;  /* 0x0000000000348947 */ /* 0x000fea0003800000 */
[----:B------:R-:W-:Y:S02]  /*1150*/  ISETP.NE.AND P0, PT, R28, 0x7ff00000, PT ;  /* 0x7ff000001c00780c */ /* 0x000fe40003f05270 */
[----:B------:R-:W-:Y:S02]  /*1160*/  LOP3.LUT R13, R21, 0x80000000, R23, 0x48, !PT ;  /* 0x80000000150d7812 */ /* 0x000fe400078e4817 */
[----:B------:R-:W-:-:S13]  /*1170*/  ISETP.EQ.OR P0, PT, R35, RZ, !P0 ;  /* 0x000000ff2300720c */ /* 0x000fda0004702670 */
[----:B------:R-:W-:Y:S01]  /*1180*/  @P0 LOP3.LUT R20, R13, 0x7ff00000, RZ, 0xfc, !PT ;  /* 0x7ff000000d140812 */ /* 0x000fe200078efcff */
[----:B------:R-:W-:Y:S02]  /*1190*/  @!P0 IMAD.MOV.U32 R12, RZ, RZ, RZ ;  /* 0x000000ffff0c8224 */ /* 0x000fe400078e00ff */
[----:B------:R-:W-:Y:S02]  /*11a0*/  @P0 IMAD.MOV.U32 R12, RZ, RZ, RZ ;  /* 0x000000ffff0c0224 */ /* 0x000fe400078e00ff */
[----:B------:R-:W-:Y:S01]  /*11b0*/  @P0 IMAD.MOV.U32 R13, RZ, RZ, R20 ;  /* 0x000000ffff0d0224 */ /* 0x000fe200078e0014 */
[----:B------:R-:W-:Y:S06]  /*11c0*/  BRA `(.L_x_88) ;  /* 0x0000000000147947 */ /* 0x000fec0003800000 */
.L_x_90:
[----:B------:R-:W-:Y:S01]  /*11d0*/  LOP3.LUT R13, R23, 0x80000, RZ, 0xfc, !PT ;  /* 0x00080000170d7812 */ /* 0x000fe200078efcff */
[----:B------:R-:W-:Y:S01]  /*11e0*/  IMAD.MOV.U32 R12, RZ, RZ, R22 ;  /* 0x000000ffff0c7224 */ /* 0x000fe200078e0016 */
[----:B------:R-:W-:Y:S06]  /*11f0*/  BRA `(.L_x_88) ;  /* 0x0000000000087947 */ /* 0x000fec0003800000 */
.L_x_89:
[----:B------:R-:W-:Y:S01]  /*1200*/  LOP3.LUT R13, R21, 0x80000, RZ, 0xfc, !PT ;  /* 0x00080000150d7812 */ /* 0x000fe200078efcff */
[----:B------:R-:W-:-:S07]  /*1210*/  IMAD.MOV.U32 R12, RZ, RZ, R20 ;  /* 0x000000ffff0c7224 */ /* 0x000fce00078e0014 */
.L_x_88:
[----:B------:R-:W-:Y:S05]  /*1220*/  BSYNC.RECONVERGENT B1 ;  /* 0x0000000000017941 */ /* 0x000fea0003800200 */
.L_x_86:
[----:B------:R-:W-:Y:S02]  /*1230*/  IMAD.MOV.U32 R20, RZ, RZ, R12 ;  /* 0x000000ffff147224 */ /* 0x000fe400078e000c */
[----:B------:R-:W-:Y:S02]  /*1240*/  IMAD.MOV.U32 R21, RZ, RZ, R13 ;  /* 0x000000ffff157224 */ /* 0x000fe400078e000d */
[----:B------:R-:W-:Y:S02]  /*1250*/  IMAD.MOV.U32 R12, RZ, RZ, R0 ;  /* 0x000000ffff0c7224 */ /* 0x000fe400078e0000 */
[----:B------:R-:W-:-:S04]  /*1260*/  IMAD.MOV.U32 R13, RZ, RZ, 0x0 ;  /* 0x00000000ff0d7424 */ /* 0x000fc800078e00ff */
[----:B------:R-:W-:Y:S05]  /*1270*/  RET.REL.NODEC R12 `(_Z23kernelgpuPairbGradient2IdEvPT_S1_S1_S1_S1_PiS2_S2_S2_S1_S1_S2_iiiiii) ;  /* 0xffffffec0c607950 */ /* 0x000fea0003c3ffff */
        .weak           $__internal_5_$__cuda_sm20_dsqrt_rn_f64_mediumpath_v1
        .type           $__internal_5_$__cuda_sm20_dsqrt_rn_f64_mediumpath_v1,@function
        .size           $__internal_5_$__cuda_sm20_dsqrt_rn_f64_mediumpath_v1,($_Z23kernelgpuPairbGradient2IdEvPT_S1_S1_S1_S1_PiS2_S2_S2_S1_S1_S2_iiiiii$__internal_accurate_pow - $__internal_5_$__cuda_sm20_dsqrt_rn_f64_mediumpath_v1)
$__internal_5_$__cuda_sm20_dsqrt_rn_f64_mediumpath_v1:
[----:B------:R-:W-:Y:S01]  /*1280*/  ISETP.GE.U32.AND P0, PT, R20, -0x3400000, PT ;  /* 0xfcc000001400780c */ /* 0x000fe20003f06070 */
[----:B------:R-:W-:Y:S01]  /*1290*/  BSSY.RECONVERGENT B1, `(.L_x_91) ;  /* 0x0000026000017945 */ /* 0x000fe20003800200 */
[----:B------:R-:W-:Y:S02]  /*12a0*/  IMAD.MOV.U32 R24, RZ, RZ, R26 ;  /* 0x000000ffff187224 */ /* 0x000fe400078e001a */
[----:B------:R-:W-:Y:S02]  /*12b0*/  IMAD.MOV.U32 R12, RZ, RZ, R28 ;  /* 0x000000ffff0c7224 */ /* 0x000fe400078e001c */
[----:B------:R-:W-:-:S07]  /*12c0*/  IMAD.MOV.U32 R13, RZ, RZ, R29 ;  /* 0x000000ffff0d7224 */ /* 0x000fce00078e001d */
        /* <DEDUP_REMOVED lines=9> */
.L_x_92:
        /* <DEDUP_REMOVED lines=9> */
[----:B------:R-:W-:Y:S02]  /*13f0*/  IMAD.MOV.U32 R22, RZ, RZ, 0x0 ;  /* 0x00000000ff167424 */ /* 0x000fe400078e00ff */
[----:B------:R-:W-:Y:S02]  /*1400*/  IMAD.MOV.U32 R14, RZ, RZ, RZ ;  /* 0x000000ffff0e7224 */ /* 0x000fe400078e00ff */
[----:B------:R-:W-:Y:S01]  /*1410*/  IMAD.MOV.U32 R23, RZ, RZ, 0x3fd80000 ;  /* 0x3fd80000ff177424 */ /* 0x000fe200078e00ff */
[----:B------:R-:W0:Y:S03]  /*1420*/  MUFU.RSQ64H R15, R13 ;  /* 0x0000000d000f7308 */ /* 0x000e260000001c00 */
        /* <DEDUP_REMOVED lines=11> */
.L_x_94:
[----:B------:R-:W-:-:S11]  /*14e0*/  DADD R12, R14, R14 ;  /* 0x000000000e0c7229 */ /* 0x000fd6000000000e */
.L_x_93:
[----:B------:R-:W-:Y:S05]  /*14f0*/  BSYNC.RECONVERGENT B1 ;  /* 0x0000000000017941 */ /* 0x000fea0003800200 */
.L_x_91:
[----:B------:R-:W-:Y:S02]  /*1500*/  IMAD.MOV.U32 R14, RZ, RZ, R12 ;  /* 0x000000ffff0e7224 */ /* 0x000fe400078e000c */
[----:B------:R-:W-:Y:S02]  /*1510*/  IMAD.MOV.U32 R15, RZ, RZ, R13 ;  /* 0x000000ffff0f7224 */ /* 0x000fe400078e000d */
[----:B------:R-:W-:Y:S02]  /*1520*/  IMAD.MOV.U32 R12, RZ, RZ, R0 ;  /* 0x000000ffff0c7224 */ /* 0x000fe400078e0000 */
[----:B------:R-:W-:-:S04]  /*1530*/  IMAD.MOV.U32 R13, RZ, RZ, 0x0 ;  /* 0x00000000ff0d7424 */ /* 0x000fc800078e00ff */
[----:B------:R-:W-:Y:S05]  /*1540*/  RET.REL.NODEC R12 `(_Z23kernelgpuPairbGradient2IdEvPT_S1_S1_S1_S1_PiS2_S2_S2_S1_S1_S2_iiiiii) ;  /* 0xffffffe80cac7950 */ /* 0x000fea0003c3ffff */
        .type           $_Z23kernelgpuPairbGradient2IdEvPT_S1_S1_S1_S1_PiS2_S2_S2_S1_S1_S2_iiiiii$__internal_accurate_pow,@function
        .size           $_Z23kernelgpuPairbGradient2IdEvPT_S1_S1_S1_S1_PiS2_S2_S2_S1_S1_S2_iiiiii$__internal_accurate_pow,(.L_x_132 - $_Z23kernelgpuPairbGradient2IdEvPT_S1_S1_S1_S1_PiS2_S2_S2_S1_S1_S2_iiiiii$__internal_accurate_pow)
$_Z23kernelgpuPairbGradient2IdEvPT_S1_S1_S1_S1_PiS2_S2_S2_S1_S1_S2_iiiiii$__internal_accurate_pow:
        /* <DEDUP_REMOVED lines=104> */
[----:B------:R-:W-:Y:S02]  /*1bd0*/  IMAD.MOV.U32 R20, RZ, RZ, 0x652b82fe ;  /* 0x652b82feff147424 */ /* 0x000fe400078e00ff */
[----:B------:R-:W-:-:S05]  /*1be0*/  IMAD.MOV.U32 R21, RZ, RZ, 0x3ff71547 ;  /* 0x3ff71547ff157424 */ /* 0x000fca00078e00ff */
        /* <DEDUP_REMOVED lines=56> */
.L_x_95:
[----:B------:R-:W-:Y:S01]  /*1f70*/  DFMA R24, R24, R28, R28 ;  /* 0x0000001c1818722b */ /* 0x000fe2000000001c */
[----:B------:R-:W-:Y:S01]  /*1f80*/  IMAD.MOV.U32 R20, RZ, RZ, R0 ;  /* 0x000000ffff147224 */ /* 0x000fe200078e0000 */
[----:B------:R-:W-:Y:S01]  /*1f90*/  DSETP.NEU.AND P0, PT, |R28|, +INF , PT ;  /* 0x7ff000001c00742a */ /* 0x000fe20003f0d200 */
[----:B------:R-:W-:-:S07]  /*1fa0*/  IMAD.MOV.U32 R21, RZ, RZ, 0x0 ;  /* 0x00000000ff157424 */ /* 0x000fce00078e00ff */
[----:B------:R-:W-:Y:S02]  /*1fb0*/  FSEL R22, R28, R24, !P0 ;  /* 0x000000181c167208 */ /* 0x000fe40004000000 */
[----:B------:R-:W-:Y:S01]  /*1fc0*/  FSEL R28, R29, R25, !P0 ;  /* 0x000000191d1c7208 */ /* 0x000fe20004000000 */
[----:B------:R-:W-:Y:S06]  /*1fd0*/  RET.REL.NODEC R20 `(_Z23kernelgpuPairbGradient2IdEvPT_S1_S1_S1_S1_PiS2_S2_S2_S1_S1_S2_iiiiii) ;  /* 0xffffffe014087950 */ /* 0x000fec0003c3ffff */
.L_x_96:
        /* <DEDUP_REMOVED lines=10> */
.L_x_132:


//--------------------- .text._Z23kernelgpuPairbGradient1IdEvPT_S1_S1_S1_S1_PiS2_S2_S2_S1_S1_S2_iiiiii --------------------------
	.section	.text._Z23kernelgpuPairbGradient1IdEvPT_S1_S1_S1_S1_PiS2_S2_S2_S1_S1_S2_iiiiii,"ax",@progbits
	.align	128
        .global         _Z23kernelgpuPairbGradient1IdEvPT_S1_S1_S1_S1_PiS2_S2_S2_S1_S1_S2_iiiiii
        .type           _Z23kernelgpuPairbGradient1IdEvPT_S1_S1_S1_S1_PiS2_S2_S2_S1_S1_S2_iiiiii,@function
        .size           _Z23kernelgpuPairbGradient1IdEvPT_S1_S1_S1_S1_PiS2_S2_S2_S1_S1_S2_iiiiii,(.L_x_135 - _Z23kernelgpuPairbGradient1IdEvPT_S1_S1_S1_S1_PiS2_S2_S2_S1_S1_S2_iiiiii)
        .other          _Z23kernelgpuPairbGradient1IdEvPT_S1_S1_S1_S1_PiS2_S2_S2_S1_S1_S2_iiiiii,@"STO_CUDA_ENTRY STV_DEFAULT"
_Z23kernelgpuPairbGradient1IdEvPT_S1_S1_S1_S1_PiS2_S2_S2_S1_S1_S2_iiiiii:
.text._Z23kernelgpuPairbGradient1IdEvPT_S1_S1_S1_S1_PiS2_S2_S2_S1_S1_S2_iiiiii:
        /* <DEDUP_REMOVED lines=16> */
.L_x_112:
[----:B-1----:R-:W1:Y:S01]  /*0100*/  LDC.64 R22, c[0x0][0x3c8] ;  /* 0x0000f200ff167b82 */ /* 0x002e620000000a00 */
[----:B------:R-:W-:-:S04]  /*0110*/  IMAD R3, R2, 0x3, RZ ;  /* 0x0000000302037824 */ /* 0x000fc800078e02ff */
[----:B0-----:R-:W-:-:S05]  /*0120*/  IMAD.WIDE R24, R3, 0x8, R20 ;  /* 0x0000000803187825 */ /* 0x001fca00078e0214 */
[----:B--2---:R-:W2:Y:S04]  /*0130*/  LDG.E.64 R14, desc[UR6][R24.64] ;  /* 0x00000006180e7981 */ /* 0x004ea8000c1e1b00 */
[----:B------:R0:W5:Y:S04]  /*0140*/  LDG.E.64 R6, desc[UR6][R24.64+0x8] ;  /* 0x0000080618067981 */ /* 0x000168000c1e1b00 */
[----:B------:R0:W5:Y:S04]  /*0150*/  LDG.E.64 R4, desc[UR6][R24.64+0x10] ;  /* 0x0000100618047981 */ /* 0x000168000c1e1b00 */
[----:B-1----:R0:W5:Y:S04]  /*0160*/  LDG.E.64 R12, desc[UR6][R22.64] ;  /* 0x00000006160c7981 */ /* 0x002168000c1e1b00 */
[----:B------:R0:W5:Y:S04]  /*0170*/  LDG.E.64 R10, desc[UR6][R22.64+0x8] ;  /* 0x00000806160a7981 */ /* 0x000168000c1e1b00 */
[----:B------:R0:W5:Y:S01]  /*0180*/  LDG.E.64 R8, desc[UR6][R22.64+0x10] ;  /* 0x0000100616087981 */ /* 0x000162000c1e1b00 */
[----:B------:R-:W-:Y:S01]  /*0190*/  BSSY.RECONVERGENT B0, `(.L_x_97) ;  /* 0x0000004000007945 */ /* 0x000fe20003800200 */
[----:B------:R-:W-:Y:S01]  /*01a0*/  MOV R0, 0x1d0 ;  /* 0x000001d000007802 */ /* 0x000fe20000000f00 */
[----:B0-2---:R-:W-:-:S11]  /*01b0*/  DADD R42, -RZ, |R14| ;  /* 0x00000000ff2a7229 */ /* 0x005fd6000000050e */
[----:B---345:R-:W-:Y:S05]  /*01c0*/  CALL.REL.NOINC `($_Z23kernelgpuPairbGradient1IdEvPT_S1_S1_S1_S1_PiS2_S2_S2_S1_S1_S2_iiiiii$__internal_accurate_pow) ;  /* 0x0000001400287944 */ /* 0x038fea0003c00000 */
[----:B------:R-:W-:Y:S05]  /*01d0*/  BSYNC.RECONVERGENT B0 ;  /* 0x0000000000007941 */ /* 0x000fea0003800200 */
.L_x_97:
[C---:B------:R-:W-:Y:S01]  /*01e0*/  DADD R26, R14.reuse, 2 ;  /* 0x400000000e1a7429 */ /* 0x040fe20000000000 */
[----:B------:R-:W-:Y:S01]  /*01f0*/  BSSY.RECONVERGENT B0, `(.L_x_98) ;  /* 0x000000e000007945 */ /* 0x000fe20003800200 */
[----:B------:R-:W-:Y:S02]  /*0200*/  DSETP.NEU.AND P0, PT, R14, RZ, PT ;  /* 0x000000ff0e00722a */ /* 0x000fe40003f0d000 */
[----:B------:R-:W-:-:S04]  /*0210*/  DADD R42, -RZ, |R6| ;  /* 0x00000000ff2a7229 */ /* 0x000fc80000000506 */
        /* <DEDUP_REMOVED lines=11> */
.L_x_99:
[----:B------:R-:W-:Y:S05]  /*02d0*/  BSYNC.RECONVERGENT B0 ;  /* 0x0000000000007941 */ /* 0x000fea0003800200 */
.L_x_98:
[----:B------:R-:W-:Y:S01]  /*02e0*/  BSSY.RECONVERGENT B0, `(.L_x_100) ;  /* 0x0000003000007945 */ /* 0x000fe20003800200 */
[----:B------:R-:W-:-:S07]  /*02f0*/  MOV R0, 0x310 ;  /* 0x0000031000007802 */ /* 0x000fce0000000f00 */
[----:B------:R-:W-:Y:S05]  /*0300*/  CALL.REL.NOINC `($_Z23kernelgpuPairbGradient1IdEvPT_S1_S1_S1_S1_PiS2_S2_S2_S1_S1_S2_iiiiii$__internal_accurate_pow) ;  /* 0x0000001000d87944 */ /* 0x000fea0003c00000 */
[----:B------:R-:W-:Y:S05]  /*0310*/  BSYNC.RECONVERGENT B0 ;  /* 0x0000000000007941 */ /* 0x000fea0003800200 */
.L_x_100:
        /* <DEDUP_REMOVED lines=19> */
.L_x_102:
[----:B------:R-:W-:Y:S05]  /*0450*/  BSYNC.RECONVERGENT B0 ;  /* 0x0000000000007941 */ /* 0x000fea0003800200 */
.L_x_101:
[----:B------:R-:W-:Y:S01]  /*0460*/  FSEL R22, R24, RZ, P0 ;  /* 0x000000ff18167208 */ /* 0x000fe20000000000 */
[----:B------:R-:W-:Y:S01]  /*0470*/  BSSY.RECONVERGENT B0, `(.L_x_103) ;  /* 0x0000005000007945 */ /* 0x000fe20003800200 */
[----:B------:R-:W-:Y:S02]  /*0480*/  FSEL R23, R25, 1.875, P0 ;  /* 0x3ff0000019177808 */ /* 0x000fe40000000000 */
[----:B------:R-:W-:-:S04]  /*0490*/  MOV R0, 0x4c0 ;  /* 0x000004c000007802 */ /* 0x000fc80000000f00 */
[----:B------:R-:W-:-:S11]  /*04a0*/  DADD R40, R40, R22 ;  /* 0x0000000028287229 */ /* 0x000fd60000000016 */
[----:B------:R-:W-:Y:S05]  /*04b0*/  CALL.REL.NOINC `($_Z23kernelgpuPairbGradient1IdEvPT_S1_S1_S1_S1_PiS2_S2_S2_S1_S1_S2_iiiiii$__internal_accurate_pow) ;  /* 0x00000010006c7944 */ /* 0x000fea0003c00000 */
[----:B------:R-:W-:Y:S05]  /*04c0*/  BSYNC.RECONVERGENT B0 ;  /* 0x0000000000007941 */ /* 0x000fea0003800200 */
.L_x_103:
        /* <DEDUP_REMOVED lines=15> */
.L_x_105:
[----:B------:R-:W-:Y:S05]  /*05c0*/  BSYNC.RECONVERGENT B0 ;  /* 0x0000000000007941 */ /* 0x000fea0003800200 */
.L_x_104:
        /* <DEDUP_REMOVED lines=21> */
[----:B------:R-:W-:Y:S05]  /*0720*/  CALL.REL.NOINC `($__internal_7_$__cuda_sm20_dsqrt_rn_f64_mediumpath_v1) ;  /* 0x0000000c00147944 */ /* 0x000fea0003c00000 */
[----:B------:R-:W-:Y:S02]  /*0730*/  IMAD.MOV.U32 R22, RZ, RZ, R24 ;  /* 0x000000ffff167224 */ /* 0x000fe400078e0018 */
[----:B------:R-:W-:-:S07]  /*0740*/  IMAD.MOV.U32 R23, RZ, RZ, R25 ;  /* 0x000000ffff177224 */ /* 0x000fce00078e0019 */
.L_x_107:
[----:B------:R-:W-:Y:S05]  /*0750*/  BSYNC.RECONVERGENT B0 ;  /* 0x0000000000007941 */ /* 0x000fea0003800200 */
.L_x_106:
[----:B------:R-:W-:Y:S01]  /*0760*/  DADD R10, R10, R10 ;  /* 0x000000000a0a7229 */ /* 0x000fe2000000000a */
[----:B------:R-:W-:Y:S01]  /*0770*/  IMAD.MOV.U32 R24, RZ, RZ, 0x652b82fe ;  /* 0x652b82feff187424 */ /* 0x000fe200078e00ff */
[----:B------:R-:W-:Y:S01]  /*0780*/  DADD R8, R8, -R22 ;  /* 0x0000000008087229 */ /* 0x000fe20000000816 */
[----:B------:R-:W-:Y:S01]  /*0790*/  IMAD.MOV.U32 R25, RZ, RZ, 0x3ff71547 ;  /* 0x3ff71547ff197424 */ /* 0x000fe200078e00ff */
[----:B------:R-:W-:Y:S01]  /*07a0*/  UMOV UR8, 0xfefa39ef ;  /* 0xfefa39ef00087882 */ /* 0x000fe20000000000 */
[----:B------:R-:W-:Y:S01]  /*07b0*/  UMOV UR9, 0x3fe62e42 ;  /* 0x3fe62e4200097882 */ /* 0x000fe20000000000 */
[----:B------:R-:W0:Y:S01]  /*07c0*/  MUFU.RCP64H R33, R23 ;  /* 0x0000001700217308 */ /* 0x000e220000001800 */
[----:B------:R-:W-:Y:S01]  /*07d0*/  IMAD.MOV.U32 R32, RZ, RZ, 0x1 ;  /* 0x00000001ff207424 */ /* 0x000fe200078e00ff */
[----:B------:R-:W-:Y:S02]  /*07e0*/  BSSY.RECONVERGENT B0, `(.L_x_108) ;  /* 0x000003b000007945 */ /* 0x000fe40003800200 */
[----:B------:R-:W-:-:S08]  /*07f0*/  DMUL R8, R10, R8 ;  /* 0x000000080a087228 */ /* 0x000fd00000000000 */
[----:B------:R-:W-:Y:S02]  /*0800*/  DFMA R24, R8, R24, 6.75539944105574400000e+15 ;  /* 0x433800000818742b */ /* 0x000fe40000000018 */
[----:B------:R-:W-:Y:S01]  /*0810*/  FSETP.GEU.AND P0, PT, |R9|, 4.1917929649353027344, PT ;  /* 0x4086232b0900780b */ /* 0x000fe20003f0e200 */
[----:B0-----:R-:W-:-:S05]  /*0820*/  DFMA R30, R32, -R22, 1 ;  /* 0x3ff00000201e742b */ /* 0x001fca0000000816 */
[----:B------:R-:W-:-:S03]  /*0830*/  DADD R26, R24, -6.75539944105574400000e+15 ;  /* 0xc3380000181a7429 */ /* 0x000fc60000000000 */
[----:B------:R-:W-:-:S05]  /*0840*/  DFMA R34, R30, R30, R30 ;  /* 0x0000001e1e22722b */ /* 0x000fca000000001e */
        /* <DEDUP_REMOVED lines=34> */
[----:B------:R-:W-:Y:S02]  /*0a70*/  DFMA R30, R26, R28, 1 ;  /* 0x3ff000001a1e742b */ /* 0x000fe4000000001c */
[----:B------:R-:W-:-:S08]  /*0a80*/  DFMA R26, R32, R34, R32 ;  /* 0x00000022201a722b */ /* 0x000fd00000000020 */
[----:B------:R-:W-:Y:S01]  /*0a90*/  DFMA R28, R26, -R22, 1 ;  /* 0x3ff000001a1c742b */ /* 0x000fe20000000816 */
[----:B------:R-:W-:Y:S01]  /*0aa0*/  IMAD R33, R24, 0x100000, R31 ;  /* 0x0010000018217824 */ /* 0x000fe200078e021f */
[----:B------:R-:W-:Y:S01]  /*0ab0*/  MOV R32, R30 ;  /* 0x0000001e00207202 */ /* 0x000fe20000000f00 */
[----:B------:R-:W-:Y:S08]  /*0ac0*/  @!P0 BRA `(.L_x_109) ;  /* 0x0000000000308947 */ /* 0x000ff00003800000 */
        /* <DEDUP_REMOVED lines=12> */
.L_x_109:
[----:B------:R-:W-:Y:S05]  /*0b90*/  BSYNC.RECONVERGENT B0 ;  /* 0x0000000000007941 */ /* 0x000fea0003800200 */
.L_x_108:
[----:B------:R-:W-:Y:S01]  /*0ba0*/  DMUL R12, R12, R32 ;  /* 0x000000200c0c7228 */ /* 0x000fe20000000000 */
[----:B------:R-:W-:Y:S01]  /*0bb0*/  BSSY.RECONVERGENT B0, `(.L_x_110) ;  /* 0x0000010000007945 */ /* 0x000fe20003800200 */
[----:B------:R-:W-:-:S06]  /*0bc0*/  DFMA R28, R26, R28, R26 ;  /* 0x0000001c1a1c722b */ /* 0x000fcc000000001a */
[----:B------:R-:W-:-:S08]  /*0bd0*/  DMUL R24, R10, R12 ;  /* 0x0000000c0a187228 */ /* 0x000fd00000000000 */
[----:B------:R-:W-:Y:S02]  /*0be0*/  DMUL R8, R24, R28 ;  /* 0x0000001c18087228 */ /* 0x000fe40000000000 */
[----:B------:R-:W-:-:S06]  /*0bf0*/  FSETP.GEU.AND P1, PT, |R25|, 6.5827683646048100446e-37, PT ;  /* 0x036000001900780b */ /* 0x000fcc0003f2e200 */
[----:B------:R-:W-:-:S08]  /*0c00*/  DFMA R10, R8, -R22, R24 ;  /* 0x80000016080a722b */ /* 0x000fd00000000018 */
[----:B------:R-:W-:-:S10]  /*0c10*/  DFMA R8, R28, R10, R8 ;  /* 0x0000000a1c08722b */ /* 0x000fd40000000008 */
[----:B------:R-:W-:-:S05]  /*0c20*/  FFMA R0, RZ, R23, R9 ;  /* 0x00000017ff007223 */ /* 0x000fca0000000009 */
[----:B------:R-:W-:-:S13]  /*0c30*/  FSETP.GT.AND P0, PT, |R0|, 1.469367938527859385e-39, PT ;  /* 0x001000000000780b */ /* 0x000fda0003f04200 */
[----:B------:R-:W-:Y:S05]  /*0c40*/  @P0 BRA P1, `(.L_x_111) ;  /* 0x0000000000180947 */ /* 0x000fea0000800000 */
[----:B------:R-:W-:Y:S01]  /*0c50*/  IMAD.MOV.U32 R10, RZ, RZ, R22 ;  /* 0x000000ffff0a7224 */ /* 0x000fe200078e0016 */
[----:B------:R-:W-:Y:S01]  /*0c60*/  MOV R0, 0xc90 ;  /* 0x00000c9000007802 */ /* 0x000fe20000000f00 */
[----:B------:R-:W-:-:S07]  /*0c70*/  IMAD.MOV.U32 R11, RZ, RZ, R23 ;  /* 0x000000ffff0b7224 */ /* 0x000fce00078e0017 */
[----:B------:R-:W-:Y:S05]  /*0c80*/  CALL.REL.NOINC `($__internal_6_$__cuda_sm20_div_rn_f64_full) ;  /* 0x0000000000447944 */ /* 0x000fea0003c00000 */
[----:B------:R-:W-:Y:S02]  /*0c90*/  IMAD.MOV.U32 R8, RZ, RZ, R26 ;  /* 0x000000ffff087224 */ /* 0x000fe400078e001a */
[----:B------:R-:W-:-:S07]  /*0ca0*/  IMAD.MOV.U32 R9, RZ, RZ, R27 ;  /* 0x000000ffff097224 */ /* 0x000fce00078e001b */
.L_x_111:
[----:B------:R-:W-:Y:S05]  /*0cb0*/  BSYNC.RECONVERGENT B0 ;  /* 0x0000000000007941 */ /* 0x000fea0003800200 */
.L_x_110:
[----:B------:R-:W-:Y:S02]  /*0cc0*/  DADD R12, -RZ, -R12 ;  /* 0x00000000ff0c7229 */ /* 0x000fe4000000090c */
[-C--:B------:R-:W-:Y:S02]  /*0cd0*/  DMUL R14, R14, R8.reuse ;  /* 0x000000080e0e7228 */ /* 0x080fe40000000000 */
[-C--:B------:R-:W-:Y:S02]  /*0ce0*/  DMUL R10, R6, R8.reuse ;  /* 0x00000008060a7228 */ /* 0x080fe40000000000 */
[----:B------:R-:W-:Y:S01]  /*0cf0*/  DMUL R8, R4, R8 ;  /* 0x0000000804087228 */ /* 0x000fe20000000000 */
[----:B------:R-:W-:-:S04]  /*0d00*/  IMAD.WIDE R6, R3, 0x8, R16 ;  /* 0x0000000803067825 */ /* 0x000fc800078e0210 */
[----:B------:R-:W-:-:S04]  /*0d10*/  IMAD.WIDE R4, R2, 0x8, R18 ;  /* 0x0000000802047825 */ /* 0x000fc800078e0212 */
[----:B------:R-:W-:Y:S01]  /*0d20*/  VIADD R2, R2, UR4 ;  /* 0x0000000402027c36 */ /* 0x000fe20008000000 */
[----:B------:R1:W-:Y:S04]  /*0d30*/  STG.E.64 desc[UR6][R4.64], R12 ;  /* 0x0000000c04007986 */ /* 0x0003e8000c101b06 */
[----:B------:R1:W-:Y:S01]  /*0d40*/  STG.E.64 desc[UR6][R6.64], R14 ;  /* 0x0000000e06007986 */ /* 0x0003e2000c101b06 */
[----:B------:R-:W-:-:S03]  /*0d50*/  ISETP.GE.AND P0, PT, R2, UR12, PT ;  /* 0x0000000c02007c0c */ /* 0x000fc6000bf06270 */
[----:B------:R1:W-:Y:S04]  /*0d60*/  STG.E.64 desc[UR6][R6.64+0x8], R10 ;  /* 0x0000080a06007986 */ /* 0x0003e8000c101b06 */
[----:B------:R1:W-:Y:S06]  /*0d70*/  STG.E.64 desc[UR6][R6.64+0x10], R8 ;  /* 0x0000100806007986 */ /* 0x0003ec000c101b06 */
[----:B------:R-:W-:Y:S05]  /*0d80*/  @!P0 BRA `(.L_x_112) ;  /* 0xfffffff000dc8947 */ /* 0x000fea000383ffff */
[----:B------:R-:W-:Y:S05]  /*0d90*/  EXIT ;  /* 0x000000000000794d */ /* 0x000fea0003800000 */
        .weak           $__internal_6_$__cuda_sm20_div_rn_f64_full
        .type           $__internal_6_$__cuda_sm20_div_rn_f64_full,@function
        .size           $__internal_6_$__cuda_sm20_div_rn_f64_full,($__internal_7_$__cuda_sm20_dsqrt_rn_f64_mediumpath_v1 - $__internal_6_$__cuda_sm20_div_rn_f64_full)
$__internal_6_$__cuda_sm20_div_rn_f64_full:
[C---:B------:R-:W-:Y:S01]  /*0da0*/  FSETP.GEU.AND P0, PT, |R11|.reuse, 1.469367938527859385e-39, PT ;  /* 0x001000000b00780b */ /* 0x040fe20003f0e200 */
[----:B------:R-:W-:Y:S01]  /*0db0*/  IMAD.MOV.U32 R23, RZ, RZ, R25 ;  /* 0x000000ffff177224 */ /* 0x000fe200078e0019 */
[C---:B------:R-:W-:Y:S01]  /*0dc0*/  LOP3.LUT R8, R11.reuse, 0x800fffff, RZ, 0xc0, !PT ;  /* 0x800fffff0b087812 */ /* 0x040fe200078ec0ff */
[----:B------:R-:W-:Y:S01]  /*0dd0*/  IMAD.MOV.U32 R30, RZ, RZ, 0x1 ;  /* 0x00000001ff1e7424 */ /* 0x000fe200078e00ff */
[----:B------:R-:W-:Y:S01]  /*0de0*/  LOP3.LUT R29, R11, 0x7ff00000, RZ, 0xc0, !PT ;  /* 0x7ff000000b1d7812 */ /* 0x000fe200078ec0ff */
[----:B------:R-:W-:Y:S01]  /*0df0*/  IMAD.MOV.U32 R22, RZ, RZ, R24 ;  /* 0x000000ffff167224 */ /* 0x000fe200078e0018 */
[----:B------:R-:W-:Y:S01]  /*0e00*/  LOP3.LUT R9, R8, 0x3ff00000, RZ, 0xfc, !PT ;  /* 0x3ff0000008097812 */ /* 0x000fe200078efcff */
[----:B------:R-:W-:Y:S01]  /*0e10*/  IMAD.MOV.U32 R8, RZ, RZ, R10 ;  /* 0x000000ffff087224 */ /* 0x000fe200078e000a */
[C---:B------:R-:W-:Y:S01]  /*0e20*/  FSETP.GEU.AND P2, PT, |R23|.reuse, 1.469367938527859385e-39, PT ;  /* 0x001000001700780b */ /* 0x040fe20003f4e200 */
[----:B------:R-:W-:Y:S01]  /*0e30*/  BSSY.RECONVERGENT B1, `(.L_x_113) ;  /* 0x0000051000017945 */ /* 0x000fe20003800200 */
[----:B------:R-:W-:-:S03]  /*0e40*/  LOP3.LUT R26, R23, 0x7ff00000, RZ, 0xc0, !PT ;  /* 0x7ff00000171a7812 */ /* 0x000fc600078ec0ff */
[----:B------:R-:W-:Y:S01]  /*0e50*/  @!P0 DMUL R8, R10, 8.98846567431157953865e+307 ;  /* 0x7fe000000a088828 */ /* 0x000fe20000000000 */
[----:B------:R-:W-:-:S05]  /*0e60*/  ISETP.GE.U32.AND P1, PT, R26, R29, PT ;  /* 0x0000001d1a00720c */ /* 0x000fca0003f26070 */
[----:B------:R-:W0:Y:S02]  /*0e70*/  MUFU.RCP64H R31, R9 ;  /* 0x00000009001f7308 */ /* 0x000e240000001800 */
[----:B------:R-:W-:Y:S01]  /*0e80*/  @!P2 LOP3.LUT R27, R11, 0x7ff00000, RZ, 0xc0, !PT ;  /* 0x7ff000000b1ba812 */ /* 0x000fe200078ec0ff */
[----:B------:R-:W-:-:S03]  /*0e90*/  @!P2 IMAD.MOV.U32 R32, RZ, RZ, RZ ;  /* 0x000000ffff20a224 */ /* 0x000fc600078e00ff */
[----:B------:R-:W-:Y:S01]  /*0ea0*/  @!P2 ISETP.GE.U32.AND P3, PT, R26, R27, PT ;  /* 0x0000001b1a00a20c */ /* 0x000fe20003f66070 */
[----:B------:R-:W-:-:S05]  /*0eb0*/  IMAD.MOV.U32 R27, RZ, RZ, 0x1ca00000 ;  /* 0x1ca00000ff1b7424 */ /* 0x000fca00078e00ff */
[----:B------:R-:W-:-:S04]  /*0ec0*/  @!P2 SEL R33, R27, 0x63400000, !P3 ;  /* 0x634000001b21a807 */ /* 0x000fc80005800000 */
[----:B------:R-:W-:Y:S01]  /*0ed0*/  @!P2 LOP3.LUT R33, R33, 0x80000000, R23, 0xf8, !PT ;  /* 0x800000002121a812 */ /* 0x000fe200078ef817 */
[----:B0-----:R-:W-:-:S03]  /*0ee0*/  DFMA R24, R30, -R8, 1 ;  /* 0x3ff000001e18742b */ /* 0x001fc60000000808 */
[----:B------:R-:W-:-:S05]  /*0ef0*/  @!P2 LOP3.LUT R33, R33, 0x100000, RZ, 0xfc, !PT ;  /* 0x001000002121a812 */ /* 0x000fca00078efcff */
[----:B------:R-:W-:-:S08]  /*0f00*/  DFMA R24, R24, R24, R24 ;  /* 0x000000181818722b */ /* 0x000fd00000000018 */
[----:B------:R-:W-:Y:S01]  /*0f10*/  DFMA R30, R30, R24, R30 ;  /* 0x000000181e1e722b */ /* 0x000fe2000000001e */
[----:B------:R-:W-:Y:S01]  /*0f20*/  SEL R25, R27, 0x63400000, !P1 ;  /* 0x634000001b197807 */ /* 0x000fe20004800000 */
[----:B------:R-:W-:-:S03]  /*0f30*/  IMAD.MOV.U32 R24, RZ, RZ, R22 ;  /* 0x000000ffff187224 */ /* 0x000fc600078e0016 */
[----:B------:R-:W-:-:S03]  /*0f40*/  LOP3.LUT R25, R25, 0x800fffff, R23, 0xf8, !PT ;  /* 0x800fffff19197812 */ /* 0x000fc600078ef817 */
[----:B------:R-:W-:-:S03]  /*0f50*/  DFMA R34, R30, -R8, 1 ;  /* 0x3ff000001e22742b */ /* 0x000fc60000000808 */
[----:B------:R-:W-:-:S05]  /*0f60*/  @!P2 DFMA R24, R24, 2, -R32 ;  /* 0x400000001818a82b */ /* 0x000fca0000000820 */
[----:B------:R-:W-:Y:S01]  /*0f70*/  DFMA R30, R30, R34, R30 ;  /* 0x000000221e1e722b */ /* 0x000fe2000000001e */
[----:B------:R-:W-:Y:S01]  /*0f80*/  MOV R35, R26 ;  /* 0x0000001a00237202 */ /* 0x000fe20000000f00 */
[----:B------:R-:W-:Y:S01]  /*0f90*/  IMAD.MOV.U32 R34, RZ, RZ, R29 ;  /* 0x000000ffff227224 */ /* 0x000fe200078e001d */
[----:B------:R-:W-:Y:S02]  /*0fa0*/  @!P0 LOP3.LUT R34, R9, 0x7ff00000, RZ, 0xc0, !PT ;  /* 0x7ff0000009228812 */ /* 0x000fe400078ec0ff */
[----:B------:R-:W-:-:S03]  /*0fb0*/  @!P2 LOP3.LUT R35, R25, 0x7ff00000, RZ, 0xc0, !PT ;  /* 0x7ff000001923a812 */ /* 0x000fc600078ec0ff */
[----:B------:R-:W-:Y:S01]  /*0fc0*/  DMUL R32, R30, R24 ;  /* 0x000000181e207228 */ /* 0x000fe20000000000 */
[----:B------:R-:W-:Y:S02]  /*0fd0*/  VIADD R37, R34, 0xffffffff ;  /* 0xffffffff22257836 */ /* 0x000fe40000000000 */
[----:B------:R-:W-:-:S05]  /*0fe0*/  VIADD R36, R35, 0xffffffff ;  /* 0xffffffff23247836 */ /* 0x000fca0000000000 */
[----:B------:R-:W-:Y:S01]  /*0ff0*/  ISETP.GT.U32.AND P0, PT, R36, 0x7feffffe, PT ;  /* 0x7feffffe2400780c */ /* 0x000fe20003f04070 */
[----:B------:R-:W-:-:S03]  /*1000*/  DFMA R28, R32, -R8, R24 ;  /* 0x80000008201c722b */ /* 0x000fc60000000018 */
[----:B------:R-:W-:-:S05]  /*1010*/  ISETP.GT.U32.OR P0, PT, R37, 0x7feffffe, P0 ;  /* 0x7feffffe2500780c */ /* 0x000fca0000704470 */
[----:B------:R-:W-:-:S08]  /*1020*/  DFMA R28, R30, R28, R32 ;  /* 0x0000001c1e1c722b */ /* 0x000fd00000000020 */
[----:B------:R-:W-:Y:S05]  /*1030*/  @P0 BRA `(.L_x_114) ;  /* 0x00000000006c0947 */ /* 0x000fea0003800000 */
[----:B------:R-:W-:-:S04]  /*1040*/  LOP3.LUT R23, R11, 0x7ff00000, RZ, 0xc0, !PT ;  /* 0x7ff000000b177812 */ /* 0x000fc800078ec0ff */
[CC--:B------:R-:W-:Y:S02]  /*1050*/  VIADDMNMX R22, R26.reuse, -R23.reuse, 0xb9600000, !PT ;  /* 0xb96000001a167446 */ /* 0x0c0fe40007800917 */
[----:B------:R-:W-:Y:S02]  /*1060*/  ISETP.GE.U32.AND P0, PT, R26, R23, PT ;  /* 0x000000171a00720c */ /* 0x000fe40003f06070 */
[----:B------:R-:W-:Y:S02]  /*1070*/  VIMNMX R22, PT, PT, R22, 0x46a00000, PT ;  /* 0x46a0000016167848 */ /* 0x000fe40003fe0100 */
[----:B------:R-:W-:-:S05]  /*1080*/  SEL R27, R27, 0x63400000, !P0 ;  /* 0x634000001b1b7807 */ /* 0x000fca0004000000 */
[----:B------:R-:W-:Y:S02]  /*1090*/  IMAD.IADD R30, R22, 0x1, -R27 ;  /* 0x00000001161e7824 */ /* 0x000fe400078e0a1b */
[----:B------:R-:W-:Y:S02]  /*10a0*/  IMAD.MOV.U32 R22, RZ, RZ, RZ ;  /* 0x000000ffff167224 */ /* 0x000fe400078e00ff */
        /* <DEDUP_REMOVED lines=20> */
.L_x_114:
        /* <DEDUP_REMOVED lines=16> */
.L_x_117:
[----:B------:R-:W-:Y:S01]  /*12f0*/  LOP3.LUT R27, R11, 0x80000, RZ, 0xfc, !PT ;  /* 0x000800000b1b7812 */ /* 0x000fe200078efcff */
[----:B------:R-:W-:Y:S01]  /*1300*/  IMAD.MOV.U32 R26, RZ, RZ, R10 ;  /* 0x000000ffff1a7224 */ /* 0x000fe200078e000a */
[----:B------:R-:W-:Y:S06]  /*1310*/  BRA `(.L_x_115) ;  /* 0x0000000000087947 */ /* 0x000fec0003800000 */
.L_x_116:
[----:B------:R-:W-:Y:S02]  /*1320*/  LOP3.LUT R27, R23, 0x80000, RZ, 0xfc, !PT ;  /* 0x00080000171b7812 */ /* 0x000fe400078efcff */
[----:B------:R-:W-:-:S07]  /*1330*/  MOV R26, R22 ;  /* 0x00000016001a7202 */ /* 0x000fce0000000f00 */
.L_x_115:
[----:B------:R-:W-:Y:S05]  /*1340*/  BSYNC.RECONVERGENT B1 ;  /* 0x0000000000017941 */ /* 0x000fea0003800200 */
.L_x_113:
[----:B------:R-:W-:Y:S02]  /*1350*/  IMAD.MOV.U32 R8, RZ, RZ, R0 ;  /* 0x000000ffff087224 */ /* 0x000fe400078e0000 */
[----:B------:R-:W-:-:S04]  /*1360*/  IMAD.MOV.U32 R9, RZ, RZ, 0x0 ;  /* 0x00000000ff097424 */ /* 0x000fc800078e00ff */
[----:B------:R-:W-:Y:S05]  /*1370*/  RET.REL.NODEC R8 `(_Z23kernelgpuPairbGradient1IdEvPT_S1_S1_S1_S1_PiS2_S2_S2_S1_S1_S2_iiiiii) ;  /* 0xffffffec08207950 */ /* 0x000fea0003c3ffff */
        .weak           $__internal_7_$__cuda_sm20_dsqrt_rn_f64_mediumpath_v1
        .type           $__internal_7_$__cuda_sm20_dsqrt_rn_f64_mediumpath_v1,@function
        .size           $__internal_7_$__cuda_sm20_dsqrt_rn_f64_mediumpath_v1,($_Z23kernelgpuPairbGradient1IdEvPT_S1_S1_S1_S1_PiS2_S2_S2_S1_S1_S2_iiiiii$__internal_accurate_pow - $__internal_7_$__cuda_sm20_dsqrt_rn_f64_mediumpath_v1)
$__internal_7_$__cuda_sm20_dsqrt_rn_f64_mediumpath_v1:
[----:B------:R-:W-:Y:S01]  /*1380*/  ISETP.GE.U32.AND P0, PT, R24, -0x3400000, PT ;  /* 0xfcc000001800780c */ /* 0x000fe20003f06070 */
[----:B------:R-:W-:Y:S01]  /*1390*/  BSSY.RECONVERGENT B1, `(.L_x_118) ;  /* 0x0000028000017945 */ /* 0x000fe20003800200 */
[----:B------:R-:W-:Y:S02]  /*13a0*/  IMAD.MOV.U32 R26, RZ, RZ, R28 ;  /* 0x000000ffff1a7224 */ /* 0x000fe400078e001c */
[----:B------:R-:W-:Y:S02]  /*13b0*/  IMAD.MOV.U32 R24, RZ, RZ, R40 ;  /* 0x000000ffff187224 */ /* 0x000fe400078e0028 */
[----:B------:R-:W-:Y:S02]  /*13c0*/  IMAD.MOV.U32 R25, RZ, RZ, R41 ;  /* 0x000000ffff197224 */ /* 0x000fe400078e0029 */
[----:B------:R-:W-:Y:S02]  /*13d0*/  IMAD.MOV.U32 R22, RZ, RZ, R32 ;  /* 0x000000ffff167224 */ /* 0x000fe400078e0020 */
[----:B------:R-:W-:-:S03]  /*13e0*/  IMAD.MOV.U32 R23, RZ, RZ, R33 ;  /* 0x000000ffff177224 */ /* 0x000fc600078e0021 */
        /* <DEDUP_REMOVED lines=9> */
.L_x_119:
        /* <DEDUP_REMOVED lines=24> */
.L_x_121:
[----:B------:R-:W-:-:S11]  /*1600*/  DADD R22, R24, R24 ;  /* 0x0000000018167229 */ /* 0x000fd60000000018 */
.L_x_120:
[----:B------:R-:W-:Y:S05]  /*1610*/  BSYNC.RECONVERGENT B1 ;  /* 0x0000000000017941 */ /* 0x000fea0003800200 */
.L_x_118:
[----:B------:R-:W-:Y:S01]  /*1620*/  MOV R24, R22 ;  /* 0x0000001600187202 */ /* 0x000fe20000000f00 */
[----:B------:R-:W-:Y:S02]  /*1630*/  IMAD.MOV.U32 R25, RZ, RZ, R23 ;  /* 0x000000ffff197224 */ /* 0x000fe400078e0017 */
[----:B------:R-:W-:Y:S02]  /*1640*/  IMAD.MOV.U32 R22, RZ, RZ, R0 ;  /* 0x000000ffff167224 */ /* 0x000fe400078e0000 */
[----:B------:R-:W-:-:S04]  /*1650*/  IMAD.MOV.U32 R23, RZ, RZ, 0x0 ;  /* 0x00000000ff177424 */ /* 0x000fc800078e00ff */
[----:B------:R-:W-:Y:S05]  /*1660*/  RET.REL.NODEC R22 `(_Z23kernelgpuPairbGradient1IdEvPT_S1_S1_S1_S1_PiS2_S2_S2_S1_S1_S2_iiiiii) ;  /* 0xffffffe816647950 */ /* 0x000fea0003c3ffff */
        .type           $_Z23kernelgpuPairbGradient1IdEvPT_S1_S1_S1_S1_PiS2_S2_S2_S1_S1_S2_iiiiii$__internal_accurate_pow,@function
        .size           $_Z23kernelgpuPairbGradient1IdEvPT_S1_S1_S1_S1_PiS2_S2_S2_S1_S1_S2_iiiiii$__internal_accurate_pow,(.L_x_135 - $_Z23kernelgpuPairbGradient1IdEvPT_S1_S1_S1_S1_PiS2_S2_S2_S1_S1_S2_iiiiii$__internal_accurate_pow)
$_Z23kernelgpuPairbGradient1IdEvPT_S1_S1_S1_S1_PiS2_S2_S2_S1_S1_S2_iiiiii$__internal_accurate_pow:
[----:B------:R-:W-:Y:S01]  /*1670*/  ISETP.GT.U32.AND P0, PT, R43, 0xfffff, PT ;  /* 0x000fffff2b00780c */ /* 0x000fe20003f04070 */
[----:B------:R-:W-:Y:S01]  /*1680*/  IMAD.MOV.U32 R24, RZ, RZ, R43 ;  /* 0x000000ffff187224 */ /* 0x000fe200078e002b */
[----:B------:R-:W-:Y:S01]  /*1690*/  UMOV UR8, 0x7d2cafe2 ;  /* 0x7d2cafe200087882 */ /* 0x000fe20000000000 */
[----:B------:R-:W-:Y:S01]  /*16a0*/  IMAD.MOV.U32 R26, RZ, RZ, R42 ;  /* 0x000000ffff1a7224 */ /* 0x000fe200078e002a */
[----:B------:R-:W-:Y:S01]  /*16b0*/  UMOV UR9, 0x3eb0f5ff ;  /* 0x3eb0f5ff00097882 */ /* 0x000fe20000000000 */
[----:B------:R-:W-:Y:S01]  /*16c0*/  IMAD.MOV.U32 R28, RZ, RZ, RZ ;  /* 0x000000ffff1c7224 */ /* 0x000fe200078e00ff */
[----:B------:R-:W-:Y:S01]  /*16d0*/  UMOV UR10, 0x3b39803f ;  /* 0x3b39803f000a7882 */ /* 0x000fe20000000000 */
[----:B------:R-:W-:Y:S01]  /*16e0*/  IMAD.MOV.U32 R32, RZ, RZ, 0x41ad3b5a ;  /* 0x41ad3b5aff207424 */ /* 0x000fe200078e00ff */
[----:B------:R-:W-:Y:S01]  /*16f0*/  UMOV UR11, 0x3c7abc9e ;  /* 0x3c7abc9e000b7882 */ /* 0x000fe20000000000 */
[----:B------:R-:W-:-:S04]  /*1700*/  IMAD.MOV.U32 R33, RZ, RZ, 0x3ed0f5d2 ;  /* 0x3ed0f5d2ff217424 */ /* 0x000fc800078e00ff */
[----:B------:R-:W-:Y:S01]  /*1710*/  @!P0 DMUL R22, R42, 1.80143985094819840000e+16 ;  /* 0x435000002a168828 */ /* 0x000fe20000000000 */
[----:B------:R-:W-:-:S09]  /*1720*/  SHF.R.U32.HI R43, RZ, 0x14, R43 ;  /* 0x00000014ff2b7819 */ /* 0x000fd2000001162b */
[----:B------:R-:W-:Y:S01]  /*1730*/  @!P0 IMAD.MOV.U32 R24, RZ, RZ, R23 ;  /* 0x000000ffff188224 */ /* 0x000fe200078e0017 */
[----:B------:R-:W-:Y:S01]  /*1740*/  @!P0 LEA.HI R43, R23, 0xffffffca, RZ, 0xc ;  /* 0xffffffca172b8811 */ /* 0x000fe200078f60ff */
[----:B------:R-:W-:-:S03]  /*1750*/  @!P0 IMAD.MOV.U32 R26, RZ, RZ, R22 ;  /* 0x000000ffff1a8224 */ /* 0x000fc600078e0016 */
[----:B------:R-:W-:Y:S02]  /*1760*/  LOP3.LUT R24, R24, 0x800fffff, RZ, 0xc0, !PT ;  /* 0x800fffff18187812 */ /* 0x000fe400078ec0ff */
[----:B------:R-:W-:Y:S02]  /*1770*/  IADD3 R22, PT, PT, R43, -0x3ff, RZ ;  /* 0xfffffc012b167810 */ /* 0x000fe40007ffe0ff */
[----:B------:R-:W-:-:S04]  /*1780*/  LOP3.LUT R27, R24, 0x3ff00000, RZ, 0xfc, !PT ;  /* 0x3ff00000181b7812 */ /* 0x000fc800078efcff */
[----:B------:R-:W-:-:S13]  /*1790*/  ISETP.GE.U32.AND P1, PT, R27, 0x3ff6a09f, PT ;  /* 0x3ff6a09f1b00780c */ /* 0x000fda0003f26070 */
[----:B------:R-:W-:Y:S02]  /*17a0*/  @P1 VIADD R25, R27, 0xfff00000 ;  /* 0xfff000001b191836 */ /* 0x000fe40000000000 */
[----:B------:R-:W-:Y:S02]  /*17b0*/  @P1 VIADD R22, R43, 0xfffffc02 ;  /* 0xfffffc022b161836 */ /* 0x000fe40000000000 */
        /* <DEDUP_REMOVED lines=31> */
[----:B------:R-:W-:-:S03]  /*19b0*/  DFMA R26, R36, R32, UR8 ;  /* 0x00000008241a7e2b */ /* 0x000fc60008000020 */
[----:B------:R-:W-:Y:S02]  /*19c0*/  DMUL R28, R28, R30 ;  /* 0x0000001e1c1c7228 */ /* 0x000fe40000000000 */
[----:B------:R-:W-:-:S03]  /*19d0*/  DMUL R30, R24, R24 ;  /* 0x00000018181e7228 */ /* 0x000fc60000000000 */
[----:B------:R-:W-:Y:S01]  /*19e0*/  DADD R34, -R26, UR8 ;  /* 0x000000081a227e29 */ /* 0x000fe20008000100 */
[----:B------:R-:W-:Y:S01]  /*19f0*/  UMOV UR8, 0xb9e7b0 ;  /* 0x00b9e7b000087882 */ /* 0x000fe20000000000 */
[----:B------:R-:W-:-:S03]  /*1a00*/  UMOV UR9, 0x3c46a4cb ;  /* 0x3c46a4cb00097882 */ /* 0x000fc60000000000 */
[----:B------:R-:W-:-:S03]  /*1a10*/  DMUL R38, R24, R30 ;  /* 0x0000001e18267228 */ /* 0x000fc60000000000 */
[----:B------:R-:W-:Y:S02]  /*1a20*/  DFMA R32, R36, R32, R34 ;  /* 0x000000202420722b */ /* 0x000fe40000000022 */
[----:B------:R-:W-:Y:S01]  /*1a30*/  DFMA R34, R24, R24, -R30 ;  /* 0x000000181822722b */ /* 0x000fe2000000081e */
[----:B------:R-:W-:Y:S02]  /*1a40*/  VIADD R37, R29, 0x100000 ;  /* 0x001000001d257836 */ /* 0x000fe40000000000 */
[----:B------:R-:W-:-:S06]  /*1a50*/  IMAD.MOV.U32 R36, RZ, RZ, R28 ;  /* 0x000000ffff247224 */ /* 0x000fcc00078e001c */
[----:B------:R-:W-:Y:S02]  /*1a60*/  DFMA R34, R24, R36, R34 ;  /* 0x000000241822722b */ /* 0x000fe40000000022 */
[----:B------:R-:W-:Y:S01]  /*1a70*/  DADD R36, R32, -UR8 ;  /* 0x8000000820247e29 */ /* 0x000fe20008000000 */
[----:B------:R-:W-:Y:S01]  /*1a80*/  UMOV UR8, 0x80000000 ;  /* 0x8000000000087882 */ /* 0x000fe20000000000 */
[----:B------:R-:W-:Y:S01]  /*1a90*/  DFMA R32, R24, R30, -R38 ;  /* 0x0000001e1820722b */ /* 0x000fe20000000826 */
[----:B------:R-:W-:-:S07]  /*1aa0*/  UMOV UR9, 0x43300000 ;  /* 0x4330000000097882 */ /* 0x000fce0000000000 */
[----:B------:R-:W-:Y:S02]  /*1ab0*/  DFMA R32, R28, R30, R32 ;  /* 0x0000001e1c20722b */ /* 0x000fe40000000020 */
[----:B------:R-:W-:-:S06]  /*1ac0*/  DADD R30, R26, R36 ;  /* 0x000000001a1e7229 */ /* 0x000fcc0000000024 */
[----:B------:R-:W-:Y:S02]  /*1ad0*/  DFMA R32, R24, R34, R32 ;  /* 0x000000221820722b */ /* 0x000fe40000000020 */
[----:B------:R-:W-:Y:S02]  /*1ae0*/  DADD R34, R26, -R30 ;  /* 0x000000001a227229 */ /* 0x000fe4000000081e */
[----:B------:R-:W-:-:S06]  /*1af0*/  DMUL R26, R30, R38 ;  /* 0x000000261e1a7228 */ /* 0x000fcc0000000000 */
[----:B------:R-:W-:Y:S02]  /*1b00*/  DADD R36, R36, R34 ;  /* 0x0000000024247229 */ /* 0x000fe40000000022 */
        /* <DEDUP_REMOVED lines=9> */
[----:B------:R-:W-:-:S08]  /*1ba0*/  DADD R24, R26, R24 ;  /* 0x000000001a187229 */ /* 0x000fd00000000018 */
        /* <DEDUP_REMOVED lines=70> */
[----:B------:R-:W-:-:S04]  /*2010*/  @!P1 LEA.HI R22, R26, R26, RZ, 0x1 ;  /* 0x0000001a1a169211 */ /* 0x000fc800078f08ff */
[----:B------:R-:W-:Y:S02]  /*2020*/  @!P1 SHF.R.S32.HI R25, RZ, 0x1, R22 ;  /* 0x00000001ff199819 */ /* 0x000fe40000011416 */
[----:B------:R-:W-:-:S03]  /*2030*/  FSEL R22, R32, RZ, P0 ;  /* 0x000000ff20167208 */ /* 0x000fc60000000000 */
[----:B------:R-:W-:Y:S02]  /*2040*/  @!P1 IMAD.IADD R24, R26, 0x1, -R25 ;  /* 0x000000011a189824 */ /* 0x000fe400078e0a19 */
[----:B------:R-:W-:-:S03]  /*2050*/  @!P1 IMAD R31, R25, 0x100000, R31 ;  /* 0x00100000191f9824 */ /* 0x000fc600078e021f */
[----:B------:R-:W-:Y:S01]  /*2060*/  @!P1 LEA R25, R24, 0x3ff00000, 0x14 ;  /* 0x3ff0000018199811 */ /* 0x000fe200078ea0ff */
[----:B------:R-:W-:-:S06]  /*2070*/  @!P1 IMAD.MOV.U32 R24, RZ, RZ, RZ ;  /* 0x000000ffff189224 */ /* 0x000fcc00078e00ff */
[----:B------:R-:W-:-:S11]  /*2080*/  @!P1 DMUL R22, R30, R24 ;  /* 0x000000181e169228 */ /* 0x000fd60000000000 */
.L_x_122:
[----:B------:R-:W-:Y:S01]  /*2090*/  DFMA R28, R28, R22, R22 ;  /* 0x000000161c1c722b */ /* 0x000fe20000000016 */
[----:B------:R-:W-:Y:S01]  /*20a0*/  IMAD.MOV.U32 R26, RZ, RZ, R0 ;  /* 0x000000ffff1a7224 */ /* 0x000fe200078e0000 */
[----:B------:R-:W-:Y:S01]  /*20b0*/  DSETP.NEU.AND P0, PT, |R22|, +INF , PT ;  /* 0x7ff000001600742a */ /* 0x000fe20003f0d200 */
[----:B------:R-:W-:-:S07]  /*20c0*/  IMAD.MOV.U32 R27, RZ, RZ, 0x0 ;  /* 0x00000000ff1b7424 */ /* 0x000fce00078e00ff */
[----:B------:R-:W-:Y:S02]  /*20d0*/  FSEL R24, R22, R28, !P0 ;  /* 0x0000001c16187208 */ /* 0x000fe40004000000 */
[----:B------:R-:W-:Y:S01]  /*20e0*/  FSEL R22, R23, R29, !P0 ;  /* 0x0000001d17167208 */ /* 0x000fe20004000000 */
[----:B------:R-:W-:Y:S06]  /*20f0*/  RET.REL.NODEC R26 `(_Z23kernelgpuPairbGradient1IdEvPT_S1_S1_S1_S1_PiS2_S2_S2_S1_S1_S2_iiiiii) ;  /* 0xffffffdc1ac07950 */ /* 0x000fec0003c3ffff */
.L_x_123:
        /* <DEDUP_REMOVED lines=16> */
.L_x_135:


//--------------------- .nv.shared.reserved.0     --------------------------
	.section	.nv.shared.reserved.0,"aw",@nobits
	.weak		__nv_reservedSMEM_offset_0_alias
	.size		__nv_reservedSMEM_offset_0_alias, 0, 64
	.other		__nv_reservedSMEM_offset_0_alias,@"STO_CUDA_RESERVED_SHARED STV_DEFAULT"
__nv_reservedSMEM_offset_0_alias:
	.zero		0
	.zero		64


//--------------------- .nv.constant0._Z23kernelgpuPairbGradient2IfEvPT_S1_S1_S1_S1_PiS2_S2_S2_S1_S1_S2_iiiiii --------------------------
	.section	.nv.constant0._Z23kernelgpuPairbGradient2IfEvPT_S1_S1_S1_S1_PiS2_S2_S2_S1_S1_S2_iiiiii,"a",@progbits
	.sectionflags	@""
	.align	4
.nv.constant0._Z23kernelgpuPairbGradient2IfEvPT_S1_S1_S1_S1_PiS2_S2_S2_S1_S1_S2_iiiiii:
	.zero		1016


//--------------------- .nv.constant0._Z23kernelgpuPairbGradient1IfEvPT_S1_S1_S1_S1_PiS2_S2_S2_S1_S1_S2_iiiiii --------------------------
	.section	.nv.constant0._Z23kernelgpuPairbGradient1IfEvPT_S1_S1_S1_S1_PiS2_S2_S2_S1_S1_S2_iiiiii,"a",@progbits
	.sectionflags	@""
	.align	4
.nv.constant0._Z23kernelgpuPairbGradient1IfEvPT_S1_S1_S1_S1_PiS2_S2_S2_S1_S1_S2_iiiiii:
	.zero		1016


//--------------------- .nv.constant0._Z23kernelgpuPairbGradient2IdEvPT_S1_S1_S1_S1_PiS2_S2_S2_S1_S1_S2_iiiiii --------------------------
	.section	.nv.constant0._Z23kernelgpuPairbGradient2IdEvPT_S1_S1_S1_S1_PiS2_S2_S2_S1_S1_S2_iiiiii,"a",@progbits
	.sectionflags	@""
	.align	4
.nv.constant0._Z23kernelgpuPairbGradient2IdEvPT_S1_S1_S1_S1_PiS2_S2_S2_S1_S1_S2_iiiiii:
	.zero		1016


//--------------------- .nv.constant0._Z23kernelgpuPairbGradient1IdEvPT_S1_S1_S1_S1_PiS2_S2_S2_S1_S1_S2_iiiiii --------------------------
	.section	.nv.constant0._Z23kernelgpuPairbGradient1IdEvPT_S1_S1_S1_S1_PiS2_S2_S2_S1_S1_S2_iiiiii,"a",@progbits
	.sectionflags	@""
	.align	4
.nv.constant0._Z23kernelgpuPairbGradient1IdEvPT_S1_S1_S1_S1_PiS2_S2_S2_S1_S1_S2_iiiiii:
	.zero		1016


//--------------------- SYMBOLS --------------------------

	.type		.nv.reservedSmem.offset0,@object
	.size		.nv.reservedSmem.offset0,0x4
